	.target	sm_100a

	.elftype	@"ET_EXEC"


//--------------------- .note.nv.tkinfo           --------------------------
	.section	.note.nv.tkinfo,"",@"SHT_NOTE"
	.sectionflags	@"SHF_NOTE_NV_TKINFO"
	.tkinfo
        /*0018*/ 	.word	0x00000002
        /*0030*/ 	.string	""
        /*0030*/ 	.string	"ptxas"
        /*0030*/ 	.string	"Cuda compilation tools, release 13.0, V13.0.88"
        /*0030*/ 	.string	"Build cuda_13.0.r13.0/compiler.36424714_0"
        /*0030*/ 	.string	"-arch sm_100a -m 64 "



//--------------------- .note.nv.cuinfo           --------------------------
	.section	.note.nv.cuinfo,"",@"SHT_NOTE"
	.sectionflags	@"SHF_NOTE_NV_CUINFO"
        /*0018*/ 	.short	0x0002
        /*001a*/ 	.short	0x0064
        /*001c*/ 	.short	0x0082
	.zero		2


//--------------------- .nv.info                  --------------------------
	.section	.nv.info,"",@"SHT_CUDA_INFO"
	.align	4


	//----- nvinfo : EIATTR_REGCOUNT
	.align		4
        /*0000*/ 	.byte	0x04, 0x2f
        /*0002*/ 	.short	(.L_19 - .L_18)
	.align		4
.L_18:
        /*0004*/ 	.word	index@(_ZN7cutlass13device_kernelINS_4gemm6kernel13GemmUniversalIN4cute5tupleIJiiiiEEENS1_10collective13CollectiveMmaINS1_35MainloopSm100TmaUmmaWarpSpecializedILi8ELi2ELi4ENS5_IJNS4_1CILi1EEESB_SB_EEEEENS5_IJNSA_ILi64EEENSA_ILi128EEESF_EEENS_12float_e5m2_tENS5_IJlSB_lEEESH_SI_NS4_8TiledMMAINS4_8MMA_AtomIJNS4_10MMA_TraitsINS4_19SM100_MMA_F8F6F4_SSEJSH_SH_fSE_SF_NS4_17integral_constantINS4_4UMMA5MajorELSP_0EEESQ_NSN_INSO_7ScaleInELSR_0EEESS_EEEEEENS4_6LayoutISC_NS5_IJNSA_ILi0EEESW_SW_EEEEENS5_IJNS4_10UnderscoreESZ_SZ_EEEEENS4_13SM90_TMA_LOADENS4_14ComposedLayoutINS4_7SwizzleILi3ELi4ELi3EEENS4_18smem_ptr_flag_bitsILi8EEENSV_INS5_IJNSA_ILi8EEESF_EEENS5_IJSF_SB_EEEEEEEvNS4_8identityES12_S1C_vS1D_EENS_8epilogue10collective18CollectiveEpilogueINS1F_23Sm100TmaWarpSpecializedILi2ELi2ELi32ELb0ELb0EEEJSG_NS5_IJNSV_ISE_SB_EES1K_EEESH_SI_SH_SI_NS1F_6fusion15FusionCallbacksIS1J_NS1M_17LinearCombinationISH_fSH_fLNS_15FloatRoundStyleE2EEESG_S1L_JEEENS4_5SM1004TMEM4LOAD26SM100_TMEM_LOAD_16dp32b32xES12_NS13_INS14_ILi2ELi4ELi3EEES17_NSV_INS5_IJS18_SE_EEENS5_IJSE_SB_EEEEEEENS4_39AutoVectorizingCopyWithAssumedAlignmentILi128EEENS4_14SM90_TMA_STOREES20_S22_S22_EEEvvEEEEvNT_6ParamsE)
        /*0008*/ 	.word	0x00000080


	//----- nvinfo : EIATTR_FRAME_SIZE
	.align		4
.L_19:
        /*000c*/ 	.byte	0x04, 0x11
        /*000e*/ 	.short	(.L_21 - .L_20)
	.align		4
.L_20:
        /*0010*/ 	.word	index@($__internal_2_$__cuda_sm10x_tcgen05_guardrail_trap_unallocated_columns_being_dealloced)
        /*0014*/ 	.word	0x00000000


	//----- nvinfo : EIATTR_FRAME_SIZE
	.align		4
.L_21:
        /*0018*/ 	.byte	0x04, 0x11
        /*001a*/ 	.short	(.L_23 - .L_22)
	.align		4
.L_22:
        /*001c*/ 	.word	index@($__internal_1_$__cuda_sm10x_tcgen05_guardrail_trap_phase_invalid_during_alloc)
        /*0020*/ 	.word	0x00000000


	//----- nvinfo : EIATTR_FRAME_SIZE
	.align		4
.L_23:
        /*0024*/ 	.byte	0x04, 0x11
        /*0026*/ 	.short	(.L_25 - .L_24)
	.align		4
.L_24:
        /*0028*/ 	.word	index@($__internal_0_$__cuda_sm10x_tcgen05_guardrail_trap_col_being_dealloced_not_returned_by_alloc)
        /*002c*/ 	.word	0x00000000


	//----- nvinfo : EIATTR_FRAME_SIZE
	.align		4
.L_25:
        /*0030*/ 	.byte	0x04, 0x11
        /*0032*/ 	.short	(.L_27 - .L_26)
	.align		4
.L_26:
        /*0034*/ 	.word	index@(_ZN7cutlass13device_kernelINS_4gemm6kernel13GemmUniversalIN4cute5tupleIJiiiiEEENS1_10collective13CollectiveMmaINS1_35MainloopSm100TmaUmmaWarpSpecializedILi8ELi2ELi4ENS5_IJNS4_1CILi1EEESB_SB_EEEEENS5_IJNSA_ILi64EEENSA_ILi128EEESF_EEENS_12float_e5m2_tENS5_IJlSB_lEEESH_SI_NS4_8TiledMMAINS4_8MMA_AtomIJNS4_10MMA_TraitsINS4_19SM100_MMA_F8F6F4_SSEJSH_SH_fSE_SF_NS4_17integral_constantINS4_4UMMA5MajorELSP_0EEESQ_NSN_INSO_7ScaleInELSR_0EEESS_EEEEEENS4_6LayoutISC_NS5_IJNSA_ILi0EEESW_SW_EEEEENS5_IJNS4_10UnderscoreESZ_SZ_EEEEENS4_13SM90_TMA_LOADENS4_14ComposedLayoutINS4_7SwizzleILi3ELi4ELi3EEENS4_18smem_ptr_flag_bitsILi8EEENSV_INS5_IJNSA_ILi8EEESF_EEENS5_IJSF_SB_EEEEEEEvNS4_8identityES12_S1C_vS1D_EENS_8epilogue10collective18CollectiveEpilogueINS1F_23Sm100TmaWarpSpecializedILi2ELi2ELi32ELb0ELb0EEEJSG_NS5_IJNSV_ISE_SB_EES1K_EEESH_SI_SH_SI_NS1F_6fusion15FusionCallbacksIS1J_NS1M_17LinearCombinationISH_fSH_fLNS_15FloatRoundStyleE2EEESG_S1L_JEEENS4_5SM1004TMEM4LOAD26SM100_TMEM_LOAD_16dp32b32xES12_NS13_INS14_ILi2ELi4ELi3EEES17_NSV_INS5_IJS18_SE_EEENS5_IJSE_SB_EEEEEEENS4_39AutoVectorizingCopyWithAssumedAlignmentILi128EEENS4_14SM90_TMA_STOREES20_S22_S22_EEEvvEEEEvNT_6ParamsE)
        /*0038*/ 	.word	0x00000000


	//----- nvinfo : EIATTR_MIN_STACK_SIZE
	.align		4
.L_27:
        /*003c*/ 	.byte	0x04, 0x12
        /*003e*/ 	.short	(.L_29 - .L_28)
	.align		4
.L_28:
        /*0040*/ 	.word	index@(_ZN7cutlass13device_kernelINS_4gemm6kernel13GemmUniversalIN4cute5tupleIJiiiiEEENS1_10collective13CollectiveMmaINS1_35MainloopSm100TmaUmmaWarpSpecializedILi8ELi2ELi4ENS5_IJNS4_1CILi1EEESB_SB_EEEEENS5_IJNSA_ILi64EEENSA_ILi128EEESF_EEENS_12float_e5m2_tENS5_IJlSB_lEEESH_SI_NS4_8TiledMMAINS4_8MMA_AtomIJNS4_10MMA_TraitsINS4_19SM100_MMA_F8F6F4_SSEJSH_SH_fSE_SF_NS4_17integral_constantINS4_4UMMA5MajorELSP_0EEESQ_NSN_INSO_7ScaleInELSR_0EEESS_EEEEEENS4_6LayoutISC_NS5_IJNSA_ILi0EEESW_SW_EEEEENS5_IJNS4_10UnderscoreESZ_SZ_EEEEENS4_13SM90_TMA_LOADENS4_14ComposedLayoutINS4_7SwizzleILi3ELi4ELi3EEENS4_18smem_ptr_flag_bitsILi8EEENSV_INS5_IJNSA_ILi8EEESF_EEENS5_IJSF_SB_EEEEEEEvNS4_8identityES12_S1C_vS1D_EENS_8epilogue10collective18CollectiveEpilogueINS1F_23Sm100TmaWarpSpecializedILi2ELi2ELi32ELb0ELb0EEEJSG_NS5_IJNSV_ISE_SB_EES1K_EEESH_SI_SH_SI_NS1F_6fusion15FusionCallbacksIS1J_NS1M_17LinearCombinationISH_fSH_fLNS_15FloatRoundStyleE2EEESG_S1L_JEEENS4_5SM1004TMEM4LOAD26SM100_TMEM_LOAD_16dp32b32xES12_NS13_INS14_ILi2ELi4ELi3EEES17_NSV_INS5_IJS18_SE_EEENS5_IJSE_SB_EEEEEEENS4_39AutoVectorizingCopyWithAssumedAlignmentILi128EEENS4_14SM90_TMA_STOREES20_S22_S22_EEEvvEEEEvNT_6ParamsE)
        /*0044*/ 	.word	0x00000000
.L_29:


//--------------------- .nv.compat                --------------------------
	.section	.nv.compat,"",@"SHT_CUDA_COMPAT_INFO"
	.align	4
        /*0000*/ 	.byte	0x02, 0x09, 0x01, 0x00, 0x02, 0x02, 0x02, 0x00, 0x02, 0x05, 0x05, 0x00, 0x03, 0x07, 0x01, 0x01
        /*0010*/ 	.byte	0x02, 0x03, 0x01, 0x00, 0x02, 0x06, 0x01, 0x00, 0x04, 0x0b, 0x08, 0x00, 0x09, 0x00, 0x00, 0x00
        /*0020*/ 	.byte	0x00, 0x00, 0x00, 0x00


//--------------------- .nv.info._ZN7cutlass13device_kernelINS_4gemm6kernel13GemmUniversalIN4cute5tupleIJiiiiEEENS1_10collective13CollectiveMmaINS1_35MainloopSm100TmaUmmaWarpSpecializedILi8ELi2ELi4ENS5_IJNS4_1CILi1EEESB_SB_EEEEENS5_IJNSA_ILi64EEENSA_ILi128EEESF_EEENS_12float_e5m2_tENS5_IJlSB_lEEESH_SI_NS4_8TiledMMAINS4_8MMA_AtomIJNS4_10MMA_TraitsINS4_19SM100_MMA_F8F6F4_SSEJSH_SH_fSE_SF_NS4_17integral_constantINS4_4UMMA5MajorELSP_0EEESQ_NSN_INSO_7ScaleInELSR_0EEESS_EEEEEENS4_6LayoutISC_NS5_IJNSA_ILi0EEESW_SW_EEEEENS5_IJNS4_10UnderscoreESZ_SZ_EEEEENS4_13SM90_TMA_LOADENS4_14ComposedLayoutINS4_7SwizzleILi3ELi4ELi3EEENS4_18smem_ptr_flag_bitsILi8EEENSV_INS5_IJNSA_ILi8EEESF_EEENS5_IJSF_SB_EEEEEEEvNS4_8identityES12_S1C_vS1D_EENS_8epilogue10collective18CollectiveEpilogueINS1F_23Sm100TmaWarpSpecializedILi2ELi2ELi32ELb0ELb0EEEJSG_NS5_IJNSV_ISE_SB_EES1K_EEESH_SI_SH_SI_NS1F_6fusion15FusionCallbacksIS1J_NS1M_17LinearCombinationISH_fSH_fLNS_15FloatRoundStyleE2EEESG_S1L_JEEENS4_5SM1004TMEM4LOAD26SM100_TMEM_LOAD_16dp32b32xES12_NS13_INS14_ILi2ELi4ELi3EEES17_NSV_INS5_IJS18_SE_EEENS5_IJSE_SB_EEEEEEENS4_39AutoVectorizingCopyWithAssumedAlignmentILi128EEENS4_14SM90_TMA_STOREES20_S22_S22_EEEvvEEEEvNT_6ParamsE --------------------------
	.section	.nv.info._ZN7cutlass13device_kernelINS_4gemm6kernel13GemmUniversalIN4cute5tupleIJiiiiEEENS1_10collective13CollectiveMmaINS1_35MainloopSm100TmaUmmaWarpSpecializedILi8ELi2ELi4ENS5_IJNS4_1CILi1EEESB_SB_EEEEENS5_IJNSA_ILi64EEENSA_ILi128EEESF_EEENS_12float_e5m2_tENS5_IJlSB_lEEESH_SI_NS4_8TiledMMAINS4_8MMA_AtomIJNS4_10MMA_TraitsINS4_19SM100_MMA_F8F6F4_SSEJSH_SH_fSE_SF_NS4_17integral_constantINS4_4UMMA5MajorELSP_0EEESQ_NSN_INSO_7ScaleInELSR_0EEESS_EEEEEENS4_6LayoutISC_NS5_IJNSA_ILi0EEESW_SW_EEEEENS5_IJNS4_10UnderscoreESZ_SZ_EEEEENS4_13SM90_TMA_LOADENS4_14ComposedLayoutINS4_7SwizzleILi3ELi4ELi3EEENS4_18smem_ptr_flag_bitsILi8EEENSV_INS5_IJNSA_ILi8EEESF_EEENS5_IJSF_SB_EEEEEEEvNS4_8identityES12_S1C_vS1D_EENS_8epilogue10collective18CollectiveEpilogueINS1F_23Sm100TmaWarpSpecializedILi2ELi2ELi32ELb0ELb0EEEJSG_NS5_IJNSV_ISE_SB_EES1K_EEESH_SI_SH_SI_NS1F_6fusion15FusionCallbacksIS1J_NS1M_17LinearCombinationISH_fSH_fLNS_15FloatRoundStyleE2EEESG_S1L_JEEENS4_5SM1004TMEM4LOAD26SM100_TMEM_LOAD_16dp32b32xES12_NS13_INS14_ILi2ELi4ELi3EEES17_NSV_INS5_IJS18_SE_EEENS5_IJSE_SB_EEEEEEENS4_39AutoVectorizingCopyWithAssumedAlignmentILi128EEENS4_14SM90_TMA_STOREES20_S22_S22_EEEvvEEEEvNT_6ParamsE,"",@"SHT_CUDA_INFO"
	.sectionflags	@""
	.align	4


	//----- nvinfo : EIATTR_CUDA_API_VERSION
	.align		4
        /*0000*/ 	.byte	0x04, 0x37
        /*0002*/ 	.short	(.L_31 - .L_30)
.L_30:
        /*0004*/ 	.word	0x00000082


	//----- nvinfo : EIATTR_KPARAM_INFO
	.align		4
.L_31:
        /*0008*/ 	.byte	0x04, 0x17
        /*000a*/ 	.short	(.L_33 - .L_32)
.L_32:
        /*000c*/ 	.word	0x00000000
        /*0010*/ 	.short	0x0000
        /*0012*/ 	.short	0x0000
        /*0014*/ 	.byte	0x00, 0xf0, 0x01, 0x20


	//----- nvinfo : EIATTR_AT_ENTRY_FRAGMENTS
	.align		4
.L_33:
        /*0018*/ 	.byte	0x04, 0x4f
        /*001a*/ 	.short	(.L_35 - .L_34)


	//   ....[0]....
.L_34:
        /*001c*/ 	.word	0x00000006


	//----- nvinfo : EIATTR_RESERVED_SMEM_USED
	.align		4
.L_35:
        /*0020*/ 	.byte	0x01, 0x41
	.zero		2


	//----- nvinfo : EIATTR_SPARSE_MMA_MASK
	.align		4
        /*0024*/ 	.byte	0x03, 0x50
        /*0026*/ 	.short	0x0000


	//----- nvinfo : EIATTR_TCGEN05_1CTA_USED
	.align		4
        /*0028*/ 	.byte	0x01, 0x51
	.zero		2


	//----- nvinfo : EIATTR_MAXREG_COUNT
	.align		4
        /*002c*/ 	.byte	0x03, 0x1b
        /*002e*/ 	.short	0x00ff


	//----- nvinfo : EIATTR_NUM_BARRIERS
	.align		4
        /*0030*/ 	.byte	0x02, 0x4c
        /*0032*/ 	.byte	0x07
	.zero		1


	//----- nvinfo : EIATTR_EXTERNS
	.align		4
        /*0034*/ 	.byte	0x04, 0x0f
        /*0036*/ 	.short	(.L_37 - .L_36)


	//   ....[0]....
	.align		4
.L_36:
        /*0038*/ 	.word	index@(__assertfail)


	//----- nvinfo : EIATTR_MERCURY_ISA_VERSION
	.align		4
.L_37:
        /*003c*/ 	.byte	0x03, 0x5f
        /*003e*/ 	.short	0x0101


	//----- nvinfo : EIATTR_INT_WARP_WIDE_INSTR_OFFSETS
	.align		4
        /*0040*/ 	.byte	0x04, 0x31
        /*0042*/ 	.short	(.L_39 - .L_38)


	//   ....[0]....
.L_38:
        /*0044*/ 	.word	0x00001e30


	//   ....[1]....
        /*0048*/ 	.word	0x00003b20


	//   ....[2]....
        /*004c*/ 	.word	0x00003b40


	//   ....[3]....
        /*0050*/ 	.word	0x00003b70


	//   ....[4]....
        /*0054*/ 	.word	0x000044a0


	//   ....[5]....
        /*0058*/ 	.word	0x00004510


	//   ....[6]....
        /*005c*/ 	.word	0x000046f0


	//   ....[7]....
        /*0060*/ 	.word	0x00004850


	//----- nvinfo : EIATTR_COOP_GROUP_MASK_REGIDS
	.align		4
.L_39:
        /*0064*/ 	.byte	0x04, 0x29
        /*0066*/ 	.short	(.L_41 - .L_40)


	//   ....[0]....
.L_40:
        /*0068*/ 	.word	0xffffffff


	//   ....[1]....
        /*006c*/ 	.word	0xffffffff


	//   ....[2]....
        /*0070*/ 	.word	0xffffffff


	//   ....[3]....
        /*0074*/ 	.word	0xffffffff


	//   ....[4]....
        /*0078*/ 	.word	0xffffffff


	//   ....[5]....
        /*007c*/ 	.word	0xffffffff


	//   ....[6]....
        /*0080*/ 	.word	0xffffffff


	//   ....[7]....
        /*0084*/ 	.word	0xffffffff


	//   ....[8]....
        /*0088*/ 	.word	0xffffffff


	//   ....[9]....
        /*008c*/ 	.word	0xffffffff


	//   ....[10]....
        /*0090*/ 	.word	0xffffffff


	//   ....[11]....
        /*0094*/ 	.word	0xffffffff


	//   ....[12]....
        /*0098*/ 	.word	0xffffffff


	//----- nvinfo : EIATTR_COOP_GROUP_INSTR_OFFSETS
	.align		4
.L_41:
        /*009c*/ 	.byte	0x04, 0x28
        /*009e*/ 	.short	(.L_43 - .L_42)


	//   ....[0]....
.L_42:
        /*00a0*/ 	.word	0x00000090


	//   ....[1]....
        /*00a4*/ 	.word	0x000004d0


	//   ....[2]....
        /*00a8*/ 	.word	0x000006c0


	//   ....[3]....
        /*00ac*/ 	.word	0x00000820


	//   ....[4]....
        /*00b0*/ 	.word	0x00000920


	//   ....[5]....
        /*00b4*/ 	.word	0x00000a90


	//   ....[6]....
        /*00b8*/ 	.word	0x00000c30


	//   ....[7]....
        /*00bc*/ 	.word	0x00001d10


	//   ....[8]....
        /*00c0*/ 	.word	0x00002d30


	//   ....[9]....
        /*00c4*/ 	.word	0x00002f40


	//   ....[10]....
        /*00c8*/ 	.word	0x00002f70


	//   ....[11]....
        /*00cc*/ 	.word	0x00003a00


	//   ....[12]....
        /*00d0*/ 	.word	0x00003c30


	//----- nvinfo : EIATTR_VRC_CTA_INIT_COUNT
	.align		4
.L_43:
        /*00d4*/ 	.byte	0x02, 0x4a
        /*00d6*/ 	.byte	0x80
	.zero		1


	//----- nvinfo : EIATTR_SYSCALL_OFFSETS
	.align		4
        /*00d8*/ 	.byte	0x04, 0x46
        /*00da*/ 	.short	(.L_45 - .L_44)


	//   ....[0]....
.L_44:
        /*00dc*/ 	.word	0x00005290


	//   ....[1]....
        /*00e0*/ 	.word	0x000053d0


	//   ....[2]....
        /*00e4*/ 	.word	0x00005bd0


	//   ....[3]....
        /*00e8*/ 	.word	0x00006960


	//----- nvinfo : EIATTR_MBARRIER_INSTR_OFFSETS
	.align		4
.L_45:
        /*00ec*/ 	.byte	0x04, 0x39
        /*00ee*/ 	.short	(.L_47 - .L_46)


	//   ....[0]....
.L_46:
        /*00f0*/ 	.word	0x000005b0
        /*00f4*/ 	.word	0x000000ff
        /*00f8*/ 	.word	0x00000000
        /*00fc*/ 	.short	0x0100
        /*00fe*/ 	.byte	0x05
	.zero		1


	//   ....[1]....
        /*0100*/ 	.word	0x000005c0
        /*0104*/ 	.word	0x000000ff
        /*0108*/ 	.word	0x00000040
        /*010c*/ 	.short	0x0100
        /*010e*/ 	.byte	0x05
	.zero		1


	//   ....[2]....
        /*0110*/ 	.word	0x000005d0
        /*0114*/ 	.word	0x000000ff
        /*0118*/ 	.word	0x00000008
        /*011c*/ 	.short	0x0100
        /*011e*/ 	.byte	0x05
	.zero		1


	//   ....[3]....
        /*0120*/ 	.word	0x000005e0
        /*0124*/ 	.word	0x000000ff
        /*0128*/ 	.word	0x00000048
        /*012c*/ 	.short	0x0100
        /*012e*/ 	.byte	0x05
	.zero		1


	//   ....[4]....
        /*0130*/ 	.word	0x000005f0
        /*0134*/ 	.word	0x000000ff
        /*0138*/ 	.word	0x00000010
        /*013c*/ 	.short	0x0100
        /*013e*/ 	.byte	0x05
	.zero		1


	//   ....[5]....
        /*0140*/ 	.word	0x00000600
        /*0144*/ 	.word	0x000000ff
        /*0148*/ 	.word	0x00000050
        /*014c*/ 	.short	0x0100
        /*014e*/ 	.byte	0x05
	.zero		1


	//   ....[6]....
        /*0150*/ 	.word	0x00000610
        /*0154*/ 	.word	0x000000ff
        /*0158*/ 	.word	0x00000018
        /*015c*/ 	.short	0x0100
        /*015e*/ 	.byte	0x05
	.zero		1


	//   ....[7]....
        /*0160*/ 	.word	0x00000620
        /*0164*/ 	.word	0x000000ff
        /*0168*/ 	.word	0x00000058
        /*016c*/ 	.short	0x0100
        /*016e*/ 	.byte	0x05
	.zero		1


	//   ....[8]....
        /*0170*/ 	.word	0x00000630
        /*0174*/ 	.word	0x000000ff
        /*0178*/ 	.word	0x00000020
        /*017c*/ 	.short	0x0100
        /*017e*/ 	.byte	0x05
	.zero		1


	//   ....[9]....
        /*0180*/ 	.word	0x00000640
        /*0184*/ 	.word	0x000000ff
        /*0188*/ 	.word	0x00000060
        /*018c*/ 	.short	0x0100
        /*018e*/ 	.byte	0x05
	.zero		1


	//   ....[10]....
        /*0190*/ 	.word	0x00000650
        /*0194*/ 	.word	0x000000ff
        /*0198*/ 	.word	0x00000028
        /*019c*/ 	.short	0x0100
        /*019e*/ 	.byte	0x05
	.zero		1


	//   ....[11]....
        /*01a0*/ 	.word	0x00000660
        /*01a4*/ 	.word	0x000000ff
        /*01a8*/ 	.word	0x00000068
        /*01ac*/ 	.short	0x0100
        /*01ae*/ 	.byte	0x05
	.zero		1


	//   ....[12]....
        /*01b0*/ 	.word	0x00000670
        /*01b4*/ 	.word	0x000000ff
        /*01b8*/ 	.word	0x00000030
        /*01bc*/ 	.short	0x0100
        /*01be*/ 	.byte	0x05
	.zero		1


	//   ....[13]....
        /*01c0*/ 	.word	0x00000680
        /*01c4*/ 	.word	0x000000ff
        /*01c8*/ 	.word	0x00000070
        /*01cc*/ 	.short	0x0100
        /*01ce*/ 	.byte	0x05
	.zero		1


	//   ....[14]....
        /*01d0*/ 	.word	0x00000690
        /*01d4*/ 	.word	0x000000ff
        /*01d8*/ 	.word	0x00000038
        /*01dc*/ 	.short	0x0100
        /*01de*/ 	.byte	0x05
	.zero		1


	//   ....[15]....
        /*01e0*/ 	.word	0x000006a0
        /*01e4*/ 	.word	0x000000ff
        /*01e8*/ 	.word	0x00000078
        /*01ec*/ 	.short	0x0100
        /*01ee*/ 	.byte	0x05
	.zero		1


	//   ....[16]....
        /*01f0*/ 	.word	0x000007d0
        /*01f4*/ 	.word	0x000000ff
        /*01f8*/ 	.word	0x00000080
        /*01fc*/ 	.short	0x0100
        /*01fe*/ 	.byte	0x07
	.zero		1


	//   ....[17]....
        /*0200*/ 	.word	0x000007e0
        /*0204*/ 	.word	0x000000ff
        /*0208*/ 	.word	0x00000090
        /*020c*/ 	.short	0x0100
        /*020e*/ 	.byte	0x07
	.zero		1


	//   ....[18]....
        /*0210*/ 	.word	0x000007f0
        /*0214*/ 	.word	0x000000ff
        /*0218*/ 	.word	0x00000088
        /*021c*/ 	.short	0x0100
        /*021e*/ 	.byte	0x07
	.zero		1


	//   ....[19]....
        /*0220*/ 	.word	0x00000800
        /*0224*/ 	.word	0x000000ff
        /*0228*/ 	.word	0x00000098
        /*022c*/ 	.short	0x0100
        /*022e*/ 	.byte	0x07
	.zero		1


	//   ....[20]....
        /*0230*/ 	.word	0x000008f0
        /*0234*/ 	.word	0x000000ff
        /*0238*/ 	.word	0x000000a0
        /*023c*/ 	.short	0x0100
        /*023e*/ 	.byte	0x05
	.zero		1


	//   ....[21]....
        /*0240*/ 	.word	0x00000900
        /*0244*/ 	.word	0x000000ff
        /*0248*/ 	.word	0x000000a8
        /*024c*/ 	.short	0x0100
        /*024e*/ 	.byte	0x05
	.zero		1


	//   ....[22]....
        /*0250*/ 	.word	0x00000a40
        /*0254*/ 	.word	0x000000ff
        /*0258*/ 	.word	0x000000b0
        /*025c*/ 	.short	0x0100
        /*025e*/ 	.byte	0x05
	.zero		1


	//   ....[23]....
        /*0260*/ 	.word	0x00000a50
        /*0264*/ 	.word	0x000000ff
        /*0268*/ 	.word	0x000000c0
        /*026c*/ 	.short	0x0100
        /*026e*/ 	.byte	0x05
	.zero		1


	//   ....[24]....
        /*0270*/ 	.word	0x00000a60
        /*0274*/ 	.word	0x000000ff
        /*0278*/ 	.word	0x000000b8
        /*027c*/ 	.short	0x0100
        /*027e*/ 	.byte	0x05
	.zero		1


	//   ....[25]....
        /*0280*/ 	.word	0x00000a70
        /*0284*/ 	.word	0x000000ff
        /*0288*/ 	.word	0x000000c8
        /*028c*/ 	.short	0x0100
        /*028e*/ 	.byte	0x05
	.zero		1


	//   ....[26]....
        /*0290*/ 	.word	0x00000ba0
        /*0294*/ 	.word	0x000000ff
        /*0298*/ 	.word	0x000000d0
        /*029c*/ 	.short	0x0100
        /*029e*/ 	.byte	0x07
	.zero		1


	//   ....[27]....
        /*02a0*/ 	.word	0x00000bb0
        /*02a4*/ 	.word	0x000000ff
        /*02a8*/ 	.word	0x000000f0
        /*02ac*/ 	.short	0x0100
        /*02ae*/ 	.byte	0x07
	.zero		1


	//   ....[28]....
        /*02b0*/ 	.word	0x00000bc0
        /*02b4*/ 	.word	0x000000ff
        /*02b8*/ 	.word	0x000000d8
        /*02bc*/ 	.short	0x0100
        /*02be*/ 	.byte	0x07
	.zero		1


	//   ....[29]....
        /*02c0*/ 	.word	0x00000bd0
        /*02c4*/ 	.word	0x000000ff
        /*02c8*/ 	.word	0x000000f8
        /*02cc*/ 	.short	0x0100
        /*02ce*/ 	.byte	0x07
	.zero		1


	//   ....[30]....
        /*02d0*/ 	.word	0x00000be0
        /*02d4*/ 	.word	0x000000ff
        /*02d8*/ 	.word	0x000000e0
        /*02dc*/ 	.short	0x0100
        /*02de*/ 	.byte	0x07
	.zero		1


	//   ....[31]....
        /*02e0*/ 	.word	0x00000bf0
        /*02e4*/ 	.word	0x000000ff
        /*02e8*/ 	.word	0x00000100
        /*02ec*/ 	.short	0x0100
        /*02ee*/ 	.byte	0x07
	.zero		1


	//   ....[32]....
        /*02f0*/ 	.word	0x00000c00
        /*02f4*/ 	.word	0x000000ff
        /*02f8*/ 	.word	0x000000e8
        /*02fc*/ 	.short	0x0100
        /*02fe*/ 	.byte	0x07
	.zero		1


	//   ....[33]....
        /*0300*/ 	.word	0x00000c10
        /*0304*/ 	.word	0x000000ff
        /*0308*/ 	.word	0x00000108
        /*030c*/ 	.short	0x0100
        /*030e*/ 	.byte	0x07
	.zero		1


	//   ....[34]....
        /*0310*/ 	.word	0x00000d00
        /*0314*/ 	.word	0x000000ff
        /*0318*/ 	.word	0x00000110
        /*031c*/ 	.short	0x0100
        /*031e*/ 	.byte	0x05
	.zero		1


	//   ....[35]....
        /*0320*/ 	.word	0x00000d10
        /*0324*/ 	.word	0x000000ff
        /*0328*/ 	.word	0x00000120
        /*032c*/ 	.short	0x0100
        /*032e*/ 	.byte	0x05
	.zero		1


	//   ....[36]....
        /*0330*/ 	.word	0x00000d20
        /*0334*/ 	.word	0x000000ff
        /*0338*/ 	.word	0x00000118
        /*033c*/ 	.short	0x0100
        /*033e*/ 	.byte	0x05
	.zero		1


	//   ....[37]....
        /*0340*/ 	.word	0x00000d30
        /*0344*/ 	.word	0x000000ff
        /*0348*/ 	.word	0x00000128
        /*034c*/ 	.short	0x0100
        /*034e*/ 	.byte	0x05
	.zero		1


	//   ....[38]....
        /*0350*/ 	.word	0x00001610
        /*0354*/ 	.word	0x00000003
        /*0358*/ 	.word	0x00000120
        /*035c*/ 	.short	0x010a
        /*035e*/ 	.byte	0xff
	.zero		1


	//   ....[39]....
        /*0360*/ 	.word	0x00001640
        /*0364*/ 	.word	0x00000003
        /*0368*/ 	.word	0x00000110
        /*036c*/ 	.short	0x0101
        /*036e*/ 	.byte	0xff
	.zero		1


	//   ....[40]....
        /*0370*/ 	.word	0x00001710
        /*0374*/ 	.word	0x000000ff
        /*0378*/ 	.word	0x00000040
        /*037c*/ 	.short	0x010a
        /*037e*/ 	.byte	0x08
	.zero		1


	//   ....[41]....
        /*0380*/ 	.word	0x000017b0
        /*0384*/ 	.word	0x000000ff
        /*0388*/ 	.word	0x00000040
        /*038c*/ 	.short	0x010a
        /*038e*/ 	.byte	0x21
	.zero		1


	//   ....[42]....
        /*0390*/ 	.word	0x00001900
        /*0394*/ 	.word	0x000000ff
        /*0398*/ 	.word	0x00000040
        /*039c*/ 	.short	0x010a
        /*039e*/ 	.byte	0x08
	.zero		1


	//   ....[43]....
        /*03a0*/ 	.word	0x00001a10
        /*03a4*/ 	.word	0x000000ff
        /*03a8*/ 	.word	0x000000a8
        /*03ac*/ 	.short	0x0101
        /*03ae*/ 	.byte	0x04
	.zero		1


	//   ....[44]....
        /*03b0*/ 	.word	0x00001a30
        /*03b4*/ 	.word	0x000000ff
        /*03b8*/ 	.word	0x00000040
        /*03bc*/ 	.short	0x010a
        /*03be*/ 	.byte	0x08
	.zero		1


	//   ....[45]....
        /*03c0*/ 	.word	0x00001ab0
        /*03c4*/ 	.word	0x000000ff
        /*03c8*/ 	.word	0x00000040
        /*03cc*/ 	.short	0x010a
        /*03ce*/ 	.byte	0x11
	.zero		1


	//   ....[46]....
        /*03d0*/ 	.word	0x00001c00
        /*03d4*/ 	.word	0x000000ff
        /*03d8*/ 	.word	0x00000040
        /*03dc*/ 	.short	0x010a
        /*03de*/ 	.byte	0x08
	.zero		1


	//   ....[47]....
        /*03e0*/ 	.word	0x00001d40
        /*03e4*/ 	.word	0x00000002
        /*03e8*/ 	.word	0x000000b0
        /*03ec*/ 	.short	0x010a
        /*03ee*/ 	.byte	0xff
	.zero		1


	//   ....[48]....
        /*03f0*/ 	.word	0x00001e00
        /*03f4*/ 	.word	0x00000002
        /*03f8*/ 	.word	0x00000000
        /*03fc*/ 	.short	0x0101
        /*03fe*/ 	.byte	0xff
	.zero		1


	//   ....[49]....
        /*0400*/ 	.word	0x00002360
        /*0404*/ 	.word	0x000000ff
        /*0408*/ 	.word	0x00000000
        /*040c*/ 	.short	0x010a
        /*040e*/ 	.byte	0x05
	.zero		1


	//   ....[50]....
        /*0410*/ 	.word	0x000023f0
        /*0414*/ 	.word	0x000000ff
        /*0418*/ 	.word	0x00000000
        /*041c*/ 	.short	0x010a
        /*041e*/ 	.byte	0x05
	.zero		1


	//   ....[51]....
        /*0420*/ 	.word	0x00002480
        /*0424*/ 	.word	0x000000ff
        /*0428*/ 	.word	0x00000000
        /*042c*/ 	.short	0x010a
        /*042e*/ 	.byte	0x05
	.zero		1


	//   ....[52]....
        /*0430*/ 	.word	0x00002510
        /*0434*/ 	.word	0x000000ff
        /*0438*/ 	.word	0x00000000
        /*043c*/ 	.short	0x010a
        /*043e*/ 	.byte	0x05
	.zero		1


	//   ....[53]....
        /*0440*/ 	.word	0x000025a0
        /*0444*/ 	.word	0x000000ff
        /*0448*/ 	.word	0x00000000
        /*044c*/ 	.short	0x010a
        /*044e*/ 	.byte	0x05
	.zero		1


	//   ....[54]....
        /*0450*/ 	.word	0x00002630
        /*0454*/ 	.word	0x000000ff
        /*0458*/ 	.word	0x00000000
        /*045c*/ 	.short	0x010a
        /*045e*/ 	.byte	0x05
	.zero		1


	//   ....[55]....
        /*0460*/ 	.word	0x000026c0
        /*0464*/ 	.word	0x000000ff
        /*0468*/ 	.word	0x00000000
        /*046c*/ 	.short	0x010a
        /*046e*/ 	.byte	0x05
	.zero		1


	//   ....[56]....
        /*0470*/ 	.word	0x00002760
        /*0474*/ 	.word	0x00000000
        /*0478*/ 	.word	0x00000000
        /*047c*/ 	.short	0x010a
        /*047e*/ 	.byte	0xff
	.zero		1


	//   ....[57]....
        /*0480*/ 	.word	0x00002880
        /*0484*/ 	.word	0x00000000
        /*0488*/ 	.word	0x00000110
        /*048c*/ 	.short	0x010a
        /*048e*/ 	.byte	0xff
	.zero		1


	//   ....[58]....
        /*0490*/ 	.word	0x000028e0
        /*0494*/ 	.word	0x00000004
        /*0498*/ 	.word	0x00000000
        /*049c*/ 	.short	0x0101
        /*049e*/ 	.byte	0xff
	.zero		1


	//   ....[59]....
        /*04a0*/ 	.word	0x00002900
        /*04a4*/ 	.word	0x000000ff
        /*04a8*/ 	.word	0x000000c0
        /*04ac*/ 	.short	0x010a
        /*04ae*/ 	.byte	0x05
	.zero		1


	//   ....[60]....
        /*04b0*/ 	.word	0x00002a20
        /*04b4*/ 	.word	0x00000000
        /*04b8*/ 	.word	0x000000b0
        /*04bc*/ 	.short	0x010a
        /*04be*/ 	.byte	0xff
	.zero		1


	//   ....[61]....
        /*04c0*/ 	.word	0x00002b30
        /*04c4*/ 	.word	0x00000000
        /*04c8*/ 	.word	0x00000000
        /*04cc*/ 	.short	0x0101
        /*04ce*/ 	.byte	0xff
	.zero		1


	//   ....[62]....
        /*04d0*/ 	.word	0x00002bc0
        /*04d4*/ 	.word	0x000000ff
        /*04d8*/ 	.word	0x000000c0
        /*04dc*/ 	.short	0x0106
        /*04de*/ 	.byte	0x05
	.zero		1


	//   ....[63]....
        /*04e0*/ 	.word	0x00002be0
        /*04e4*/ 	.word	0x000000ff
        /*04e8*/ 	.word	0x000000c0
        /*04ec*/ 	.short	0x010a
        /*04ee*/ 	.byte	0x05
	.zero		1


	//   ....[64]....
        /*04f0*/ 	.word	0x00002c70
        /*04f4*/ 	.word	0x000000ff
        /*04f8*/ 	.word	0x000000c0
        /*04fc*/ 	.short	0x0106
        /*04fe*/ 	.byte	0x04
	.zero		1


	//   ....[65]....
        /*0500*/ 	.word	0x00002cb0
        /*0504*/ 	.word	0x00000000
        /*0508*/ 	.word	0x000000c0
        /*050c*/ 	.short	0x010a
        /*050e*/ 	.byte	0xff
	.zero		1


	//   ....[66]....
        /*0510*/ 	.word	0x000031f0
        /*0514*/ 	.word	0x00000000
        /*0518*/ 	.word	0x000000b0
        /*051c*/ 	.short	0x010a
        /*051e*/ 	.byte	0xff
	.zero		1


	//   ....[67]....
        /*0520*/ 	.word	0x000032f0
        /*0524*/ 	.word	0x00000003
        /*0528*/ 	.word	0x00000000
        /*052c*/ 	.short	0x0101
        /*052e*/ 	.byte	0xff
	.zero		1


	//   ....[68]....
        /*0530*/ 	.word	0x00003300
        /*0534*/ 	.word	0x000000ff
        /*0538*/ 	.word	0x00000000
        /*053c*/ 	.short	0x010a
        /*053e*/ 	.byte	0x06
	.zero		1


	//   ....[69]....
        /*0540*/ 	.word	0x00003380
        /*0544*/ 	.word	0x000000ff
        /*0548*/ 	.word	0x000000f0
        /*054c*/ 	.short	0x010a
        /*054e*/ 	.byte	0x07
	.zero		1


	//   ....[70]....
        /*0550*/ 	.word	0x00003460
        /*0554*/ 	.word	0x000000ff
        /*0558*/ 	.word	0x00000000
        /*055c*/ 	.short	0x010a
        /*055e*/ 	.byte	0x06
	.zero		1


	//   ....[71]....
        /*0560*/ 	.word	0x00003590
        /*0564*/ 	.word	0x000000ff
        /*0568*/ 	.word	0x00000000
        /*056c*/ 	.short	0x010a
        /*056e*/ 	.byte	0x1a
	.zero		1


	//   ....[72]....
        /*0570*/ 	.word	0x00003830
        /*0574*/ 	.word	0x000000ff
        /*0578*/ 	.word	0x00000000
        /*057c*/ 	.short	0x010a
        /*057e*/ 	.byte	0x06
	.zero		1


	//   ....[73]....
        /*0580*/ 	.word	0x000038c0
        /*0584*/ 	.word	0x000000ff
        /*0588*/ 	.word	0x00000000
        /*058c*/ 	.short	0x010a
        /*058e*/ 	.byte	0x06
	.zero		1


	//   ....[74]....
        /*0590*/ 	.word	0x00003950
        /*0594*/ 	.word	0x000000ff
        /*0598*/ 	.word	0x00000000
        /*059c*/ 	.short	0x010a
        /*059e*/ 	.byte	0x06
	.zero		1


	//   ....[75]....
        /*05a0*/ 	.word	0x000039e0
        /*05a4*/ 	.word	0x000000ff
        /*05a8*/ 	.word	0x00000000
        /*05ac*/ 	.short	0x010a
        /*05ae*/ 	.byte	0x07
	.zero		1


	//   ....[76]....
        /*05b0*/ 	.word	0x00003e40
        /*05b4*/ 	.word	0x00000000
        /*05b8*/ 	.word	0x000000b0
        /*05bc*/ 	.short	0x010a
        /*05be*/ 	.byte	0xff
	.zero		1


	//   ....[77]....
        /*05c0*/ 	.word	0x00003f00
        /*05c4*/ 	.word	0x00000000
        /*05c8*/ 	.word	0x00000000
        /*05cc*/ 	.short	0x0101
        /*05ce*/ 	.byte	0xff
	.zero		1


	//   ....[78]....
        /*05d0*/ 	.word	0x00004220
        /*05d4*/ 	.word	0x000000ff
        /*05d8*/ 	.word	0x000000a8
        /*05dc*/ 	.short	0x010a
        /*05de*/ 	.byte	0x07
	.zero		1


	//   ....[79]....
        /*05e0*/ 	.word	0x00004410
        /*05e4*/ 	.word	0x000000ff
        /*05e8*/ 	.word	0x00000090
        /*05ec*/ 	.short	0x010a
        /*05ee*/ 	.byte	0x07
	.zero		1


	//   ....[80]....
        /*05f0*/ 	.word	0x000045e0
        /*05f4*/ 	.word	0x000000ff
        /*05f8*/ 	.word	0x00000080
        /*05fc*/ 	.short	0x010b
        /*05fe*/ 	.byte	0x07
	.zero		1


	//   ....[81]....
        /*0600*/ 	.word	0x00004650
        /*0604*/ 	.word	0x000000ff
        /*0608*/ 	.word	0x00000000
        /*060c*/ 	.short	0x0101
        /*060e*/ 	.byte	0x08
	.zero		1


	//   ....[82]....
        /*0610*/ 	.word	0x00004680
        /*0614*/ 	.word	0x000000ff
        /*0618*/ 	.word	0x00000098
        /*061c*/ 	.short	0x010a
        /*061e*/ 	.byte	0x07
	.zero		1


	//   ....[83]....
        /*0620*/ 	.word	0x00004890
        /*0624*/ 	.word	0x000000ff
        /*0628*/ 	.word	0x00000088
        /*062c*/ 	.short	0x010b
        /*062e*/ 	.byte	0x07
	.zero		1


	//   ....[84]....
        /*0630*/ 	.word	0x000048b0
        /*0634*/ 	.word	0x000000ff
        /*0638*/ 	.word	0x00000000
        /*063c*/ 	.short	0x0101
        /*063e*/ 	.byte	0x0d
	.zero		1


	//   ....[85]....
        /*0640*/ 	.word	0x000048e0
        /*0644*/ 	.word	0x000000ff
        /*0648*/ 	.word	0x00000090
        /*064c*/ 	.short	0x010a
        /*064e*/ 	.byte	0x07
	.zero		1


	//   ....[86]....
        /*0650*/ 	.word	0x00004920
        /*0654*/ 	.word	0x00000000
        /*0658*/ 	.word	0x00000098
        /*065c*/ 	.short	0x010a
        /*065e*/ 	.byte	0xff
	.zero		1


	//   ....[87]....
        /*0660*/ 	.word	0x00004c60
        /*0664*/ 	.word	0x00000000
        /*0668*/ 	.word	0x000000b0
        /*066c*/ 	.short	0x010a
        /*066e*/ 	.byte	0xff
	.zero		1


	//   ....[88]....
        /*0670*/ 	.word	0x00004d70
        /*0674*/ 	.word	0x00000000
        /*0678*/ 	.word	0x00000000
        /*067c*/ 	.short	0x0101
        /*067e*/ 	.byte	0xff
	.zero		1


	//   ....[89]....
        /*0680*/ 	.word	0x000057c0
        /*0684*/ 	.word	0x00000000
        /*0688*/ 	.word	0x00000080
        /*068c*/ 	.short	0x010a
        /*068e*/ 	.byte	0xff
	.zero		1


	//   ....[90]....
        /*0690*/ 	.word	0x00005830
        /*0694*/ 	.word	0x00000071
        /*0698*/ 	.word	0x000000d0
        /*069c*/ 	.short	0x010a
        /*069e*/ 	.byte	0xff
	.zero		1


	//   ....[91]....
        /*06a0*/ 	.word	0x00005910
        /*06a4*/ 	.word	0x00000000
        /*06a8*/ 	.word	0x00000080
        /*06ac*/ 	.short	0x010a
        /*06ae*/ 	.byte	0xff
	.zero		1


	//   ....[92]....
        /*06b0*/ 	.word	0x00005a50
        /*06b4*/ 	.word	0x00000000
        /*06b8*/ 	.word	0x00000000
        /*06bc*/ 	.short	0x0101
        /*06be*/ 	.byte	0xff
	.zero		1


	//   ....[93]....
        /*06c0*/ 	.word	0x00005ab0
        /*06c4*/ 	.word	0x00000071
        /*06c8*/ 	.word	0x000000d0
        /*06cc*/ 	.short	0x010a
        /*06ce*/ 	.byte	0xff
	.zero		1


	//   ....[94]....
        /*06d0*/ 	.word	0x00006600
        /*06d4*/ 	.word	0x00000020
        /*06d8*/ 	.word	0x00000080
        /*06dc*/ 	.short	0x010a
        /*06de*/ 	.byte	0xff
	.zero		1


	//   ....[95]....
        /*06e0*/ 	.word	0x000066c0
        /*06e4*/ 	.word	0x00000020
        /*06e8*/ 	.word	0x00000080
        /*06ec*/ 	.short	0x010a
        /*06ee*/ 	.byte	0xff
	.zero		1


	//   ....[96]....
        /*06f0*/ 	.word	0x000067e0
        /*06f4*/ 	.word	0x00000003
        /*06f8*/ 	.word	0x00000000
        /*06fc*/ 	.short	0x0101
        /*06fe*/ 	.byte	0xff
	.zero		1


	//   ....[97]....
        /*0700*/ 	.word	0x00006c20
        /*0704*/ 	.word	0x000000ff
        /*0708*/ 	.word	0x00000000
        /*070c*/ 	.short	0x0101
        /*070e*/ 	.byte	0x05
	.zero		1


	//   ....[98]....
        /*0710*/ 	.word	0x00007460
        /*0714*/ 	.word	0x00000003
        /*0718*/ 	.word	0x00000120
        /*071c*/ 	.short	0x010a
        /*071e*/ 	.byte	0xff
	.zero		1


	//   ....[99]....
        /*0720*/ 	.word	0x000074c0
        /*0724*/ 	.word	0x00000002
        /*0728*/ 	.word	0x00000040
        /*072c*/ 	.short	0x010a
        /*072e*/ 	.byte	0xff
	.zero		1


	//   ....[100]....
        /*0730*/ 	.word	0x00007520
        /*0734*/ 	.word	0x00000002
        /*0738*/ 	.word	0x00000040
        /*073c*/ 	.short	0x010a
        /*073e*/ 	.byte	0xff
	.zero		1


	//   ....[101]....
        /*0740*/ 	.word	0x00007570
        /*0744*/ 	.word	0x00000002
        /*0748*/ 	.word	0x000000b0
        /*074c*/ 	.short	0x010a
        /*074e*/ 	.byte	0xff
	.zero		1


	//   ....[102]....
        /*0750*/ 	.word	0x000075d0
        /*0754*/ 	.word	0x00000000
        /*0758*/ 	.word	0x00000000
        /*075c*/ 	.short	0x010a
        /*075e*/ 	.byte	0xff
	.zero		1


	//   ....[103]....
        /*0760*/ 	.word	0x00007630
        /*0764*/ 	.word	0x00000000
        /*0768*/ 	.word	0x00000000
        /*076c*/ 	.short	0x010a
        /*076e*/ 	.byte	0xff
	.zero		1


	//   ....[104]....
        /*0770*/ 	.word	0x00007690
        /*0774*/ 	.word	0x00000000
        /*0778*/ 	.word	0x00000000
        /*077c*/ 	.short	0x010a
        /*077e*/ 	.byte	0xff
	.zero		1


	//   ....[105]....
        /*0780*/ 	.word	0x000076f0
        /*0784*/ 	.word	0x00000000
        /*0788*/ 	.word	0x00000000
        /*078c*/ 	.short	0x010a
        /*078e*/ 	.byte	0xff
	.zero		1


	//   ....[106]....
        /*0790*/ 	.word	0x00007750
        /*0794*/ 	.word	0x00000000
        /*0798*/ 	.word	0x00000000
        /*079c*/ 	.short	0x010a
        /*079e*/ 	.byte	0xff
	.zero		1


	//   ....[107]....
        /*07a0*/ 	.word	0x000077b0
        /*07a4*/ 	.word	0x00000000
        /*07a8*/ 	.word	0x00000000
        /*07ac*/ 	.short	0x010a
        /*07ae*/ 	.byte	0xff
	.zero		1


	//   ....[108]....
        /*07b0*/ 	.word	0x00007810
        /*07b4*/ 	.word	0x00000000
        /*07b8*/ 	.word	0x00000000
        /*07bc*/ 	.short	0x010a
        /*07be*/ 	.byte	0xff
	.zero		1


	//   ....[109]....
        /*07c0*/ 	.word	0x00007860
        /*07c4*/ 	.word	0x00000000
        /*07c8*/ 	.word	0x00000110
        /*07cc*/ 	.short	0x010a
        /*07ce*/ 	.byte	0xff
	.zero		1


	//   ....[110]....
        /*07d0*/ 	.word	0x000078c0
        /*07d4*/ 	.word	0x00000000
        /*07d8*/ 	.word	0x000000c0
        /*07dc*/ 	.short	0x010a
        /*07de*/ 	.byte	0xff
	.zero		1


	//   ....[111]....
        /*07e0*/ 	.word	0x00007910
        /*07e4*/ 	.word	0x00000000
        /*07e8*/ 	.word	0x000000b0
        /*07ec*/ 	.short	0x010a
        /*07ee*/ 	.byte	0xff
	.zero		1


	//   ....[112]....
        /*07f0*/ 	.word	0x00007970
        /*07f4*/ 	.word	0x00000000
        /*07f8*/ 	.word	0x000000c0
        /*07fc*/ 	.short	0x010a
        /*07fe*/ 	.byte	0xff
	.zero		1


	//   ....[113]....
        /*0800*/ 	.word	0x000079c0
        /*0804*/ 	.word	0x00000000
        /*0808*/ 	.word	0x000000b0
        /*080c*/ 	.short	0x010a
        /*080e*/ 	.byte	0xff
	.zero		1


	//   ....[114]....
        /*0810*/ 	.word	0x00007a20
        /*0814*/ 	.word	0x00000003
        /*0818*/ 	.word	0x000000f0
        /*081c*/ 	.short	0x010a
        /*081e*/ 	.byte	0xff
	.zero		1


	//   ....[115]....
        /*0820*/ 	.word	0x00007a80
        /*0824*/ 	.word	0x00000000
        /*0828*/ 	.word	0x00000000
        /*082c*/ 	.short	0x010a
        /*082e*/ 	.byte	0xff
	.zero		1


	//   ....[116]....
        /*0830*/ 	.word	0x00007ae0
        /*0834*/ 	.word	0x00000000
        /*0838*/ 	.word	0x00000000
        /*083c*/ 	.short	0x010a
        /*083e*/ 	.byte	0xff
	.zero		1


	//   ....[117]....
        /*0840*/ 	.word	0x00007b40
        /*0844*/ 	.word	0x00000000
        /*0848*/ 	.word	0x00000000
        /*084c*/ 	.short	0x010a
        /*084e*/ 	.byte	0xff
	.zero		1


	//   ....[118]....
        /*0850*/ 	.word	0x00007ba0
        /*0854*/ 	.word	0x00000000
        /*0858*/ 	.word	0x00000000
        /*085c*/ 	.short	0x010a
        /*085e*/ 	.byte	0xff
	.zero		1


	//   ....[119]....
        /*0860*/ 	.word	0x00007c00
        /*0864*/ 	.word	0x00000000
        /*0868*/ 	.word	0x00000000
        /*086c*/ 	.short	0x010a
        /*086e*/ 	.byte	0xff
	.zero		1


	//   ....[120]....
        /*0870*/ 	.word	0x00007c50
        /*0874*/ 	.word	0x00000000
        /*0878*/ 	.word	0x000000b0
        /*087c*/ 	.short	0x010a
        /*087e*/ 	.byte	0xff
	.zero		1


	//   ....[121]....
        /*0880*/ 	.word	0x00007cb0
        /*0884*/ 	.word	0x00000000
        /*0888*/ 	.word	0x000000a8
        /*088c*/ 	.short	0x010a
        /*088e*/ 	.byte	0xff
	.zero		1


	//   ....[122]....
        /*0890*/ 	.word	0x00007d10
        /*0894*/ 	.word	0x00000003
        /*0898*/ 	.word	0x00000090
        /*089c*/ 	.short	0x010a
        /*089e*/ 	.byte	0xff
	.zero		1


	//   ....[123]....
        /*08a0*/ 	.word	0x00007d70
        /*08a4*/ 	.word	0x00000003
        /*08a8*/ 	.word	0x00000098
        /*08ac*/ 	.short	0x010a
        /*08ae*/ 	.byte	0xff
	.zero		1


	//   ....[124]....
        /*08b0*/ 	.word	0x00007dd0
        /*08b4*/ 	.word	0x00000000
        /*08b8*/ 	.word	0x00000090
        /*08bc*/ 	.short	0x010a
        /*08be*/ 	.byte	0xff
	.zero		1


	//   ....[125]....
        /*08c0*/ 	.word	0x00007e20
        /*08c4*/ 	.word	0x00000000
        /*08c8*/ 	.word	0x000000b0
        /*08cc*/ 	.short	0x010a
        /*08ce*/ 	.byte	0xff
	.zero		1


	//   ....[126]....
        /*08d0*/ 	.word	0x00007e70
        /*08d4*/ 	.word	0x00000000
        /*08d8*/ 	.word	0x00000080
        /*08dc*/ 	.short	0x010a
        /*08de*/ 	.byte	0xff
	.zero		1


	//   ....[127]....
        /*08e0*/ 	.word	0x00007ec0
        /*08e4*/ 	.word	0x00000071
        /*08e8*/ 	.word	0x000000d0
        /*08ec*/ 	.short	0x010a
        /*08ee*/ 	.byte	0xff
	.zero		1


	//   ....[128]....
        /*08f0*/ 	.word	0x00007f10
        /*08f4*/ 	.word	0x00000020
        /*08f8*/ 	.word	0x00000080
        /*08fc*/ 	.short	0x010a
        /*08fe*/ 	.byte	0xff
	.zero		1


	//----- nvinfo : EIATTR_NUM_MBARRIERS
	.align		4
.L_47:
        /*0900*/ 	.byte	0x03, 0x38
        /*0902*/ 	.short	0x0026


	//----- nvinfo : EIATTR_EXIT_INSTR_OFFSETS
	.align		4
        /*0904*/ 	.byte	0x04, 0x1c
        /*0906*/ 	.short	(.L_49 - .L_48)


	//   ....[0]....
.L_48:
        /*0908*/ 	.word	0x00002790


	//   ....[1]....
        /*090c*/ 	.word	0x00002c80


	//   ....[2]....
        /*0910*/ 	.word	0x00002ce0


	//   ....[3]....
        /*0914*/ 	.word	0x00003c40


	//   ....[4]....
        /*0918*/ 	.word	0x00004950


	//   ....[5]....
        /*091c*/ 	.word	0x00004990


	//   ....[6]....
        /*0920*/ 	.word	0x00007450


	//----- nvinfo : EIATTR_MAX_THREADS
	.align		4
.L_49:
        /*0924*/ 	.byte	0x04, 0x05
        /*0926*/ 	.short	(.L_51 - .L_50)
.L_50:
        /*0928*/ 	.word	0x00000100
        /*092c*/ 	.word	0x00000001
        /*0930*/ 	.word	0x00000001


	//----- nvinfo : EIATTR_CRS_STACK_SIZE
	.align		4
.L_51:
        /*0934*/ 	.byte	0x04, 0x1e
        /*0936*/ 	.short	(.L_53 - .L_52)
.L_52:
        /*0938*/ 	.word	0x00000000


	//----- nvinfo : EIATTR_CBANK_PARAM_SIZE
	.align		4
.L_53:
        /*093c*/ 	.byte	0x03, 0x19
        /*093e*/ 	.short	0x0800


	//----- nvinfo : EIATTR_PARAM_CBANK
	.align		4
        /*0940*/ 	.byte	0x04, 0x0a
        /*0942*/ 	.short	(.L_55 - .L_54)
	.align		4
.L_54:
        /*0944*/ 	.word	index@(.nv.constant0._ZN7cutlass13device_kernelINS_4gemm6kernel13GemmUniversalIN4cute5tupleIJiiiiEEENS1_10collective13CollectiveMmaINS1_35MainloopSm100TmaUmmaWarpSpecializedILi8ELi2ELi4ENS5_IJNS4_1CILi1EEESB_SB_EEEEENS5_IJNSA_ILi64EEENSA_ILi128EEESF_EEENS_12float_e5m2_tENS5_IJlSB_lEEESH_SI_NS4_8TiledMMAINS4_8MMA_AtomIJNS4_10MMA_TraitsINS4_19SM100_MMA_F8F6F4_SSEJSH_SH_fSE_SF_NS4_17integral_constantINS4_4UMMA5MajorELSP_0EEESQ_NSN_INSO_7ScaleInELSR_0EEESS_EEEEEENS4_6LayoutISC_NS5_IJNSA_ILi0EEESW_SW_EEEEENS5_IJNS4_10UnderscoreESZ_SZ_EEEEENS4_13SM90_TMA_LOADENS4_14ComposedLayoutINS4_7SwizzleILi3ELi4ELi3EEENS4_18smem_ptr_flag_bitsILi8EEENSV_INS5_IJNSA_ILi8EEESF_EEENS5_IJSF_SB_EEEEEEEvNS4_8identityES12_S1C_vS1D_EENS_8epilogue10collective18CollectiveEpilogueINS1F_23Sm100TmaWarpSpecializedILi2ELi2ELi32ELb0ELb0EEEJSG_NS5_IJNSV_ISE_SB_EES1K_EEESH_SI_SH_SI_NS1F_6fusion15FusionCallbacksIS1J_NS1M_17LinearCombinationISH_fSH_fLNS_15FloatRoundStyleE2EEESG_S1L_JEEENS4_5SM1004TMEM4LOAD26SM100_TMEM_LOAD_16dp32b32xES12_NS13_INS14_ILi2ELi4ELi3EEES17_NSV_INS5_IJS18_SE_EEENS5_IJSE_SB_EEEEEEENS4_39AutoVectorizingCopyWithAssumedAlignmentILi128EEENS4_14SM90_TMA_STOREES20_S22_S22_EEEvvEEEEvNT_6ParamsE)
        /*0948*/ 	.short	0x0380
        /*094a*/ 	.short	0x0800


	//----- nvinfo : EIATTR_SW_WAR
	.align		4
.L_55:
        /*094c*/ 	.byte	0x04, 0x36
        /*094e*/ 	.short	(.L_57 - .L_56)
.L_56:
        /*0950*/ 	.word	0x00000008
.L_57:


//--------------------- .nv.callgraph             --------------------------
	.section	.nv.callgraph,"",@"SHT_CUDA_CALLGRAPH"
	.align	4
	.sectionentsize	8
	.align		4
        /*0000*/ 	.word	0x00000000
	.align		4
        /*0004*/ 	.word	0xffffffff
	.align		4
        /*0008*/ 	.word	index@(_ZN7cutlass13device_kernelINS_4gemm6kernel13GemmUniversalIN4cute5tupleIJiiiiEEENS1_10collective13CollectiveMmaINS1_35MainloopSm100TmaUmmaWarpSpecializedILi8ELi2ELi4ENS5_IJNS4_1CILi1EEESB_SB_EEEEENS5_IJNSA_ILi64EEENSA_ILi128EEESF_EEENS_12float_e5m2_tENS5_IJlSB_lEEESH_SI_NS4_8TiledMMAINS4_8MMA_AtomIJNS4_10MMA_TraitsINS4_19SM100_MMA_F8F6F4_SSEJSH_SH_fSE_SF_NS4_17integral_constantINS4_4UMMA5MajorELSP_0EEESQ_NSN_INSO_7ScaleInELSR_0EEESS_EEEEEENS4_6LayoutISC_NS5_IJNSA_ILi0EEESW_SW_EEEEENS5_IJNS4_10UnderscoreESZ_SZ_EEEEENS4_13SM90_TMA_LOADENS4_14ComposedLayoutINS4_7SwizzleILi3ELi4ELi3EEENS4_18smem_ptr_flag_bitsILi8EEENSV_INS5_IJNSA_ILi8EEESF_EEENS5_IJSF_SB_EEEEEEEvNS4_8identityES12_S1C_vS1D_EENS_8epilogue10collective18CollectiveEpilogueINS1F_23Sm100TmaWarpSpecializedILi2ELi2ELi32ELb0ELb0EEEJSG_NS5_IJNSV_ISE_SB_EES1K_EEESH_SI_SH_SI_NS1F_6fusion15FusionCallbacksIS1J_NS1M_17LinearCombinationISH_fSH_fLNS_15FloatRoundStyleE2EEESG_S1L_JEEENS4_5SM1004TMEM4LOAD26SM100_TMEM_LOAD_16dp32b32xES12_NS13_INS14_ILi2ELi4ELi3EEES17_NSV_INS5_IJS18_SE_EEENS5_IJSE_SB_EEEEEEENS4_39AutoVectorizingCopyWithAssumedAlignmentILi128EEENS4_14SM90_TMA_STOREES20_S22_S22_EEEvvEEEEvNT_6ParamsE)
	.align		4
        /*000c*/ 	.word	index@(__assertfail)
	.align		4
        /*0010*/ 	.word	0x00000000
	.align		4
        /*0014*/ 	.word	0xfffffffe
	.align		4
        /*0018*/ 	.word	0x00000000
	.align		4
        /*001c*/ 	.word	0xfffffffd
	.align		4
        /*0020*/ 	.word	0x00000000
	.align		4
        /*0024*/ 	.word	0xfffffffc


//--------------------- .nv.constant4             --------------------------
	.section	.nv.constant4,"a",@progbits
	.align	8
	.align		8
.nv.constant4:
        /*0000*/ 	.dword	__assertfail
	.align		8
        /*0008*/ 	.dword	__unnamed_1
	.align		8
        /*0010*/ 	.dword	__unnamed_2
	.align		8
        /*0018*/ 	.dword	_ZN39_INTERNAL_84d6f88f_4_k_cu_c29bacc8_87794cuda3std3__45__cpo5beginE
	.align		8
        /*0020*/ 	.dword	_ZN39_INTERNAL_84d6f88f_4_k_cu_c29bacc8_87794cuda3std3__45__cpo3endE
	.align		8
        /*0028*/ 	.dword	_ZN39_INTERNAL_84d6f88f_4_k_cu_c29bacc8_87794cuda3std3__45__cpo6cbeginE
	.align		8
        /*0030*/ 	.dword	_ZN39_INTERNAL_84d6f88f_4_k_cu_c29bacc8_87794cuda3std3__45__cpo4cendE
	.align		8
        /*0038*/ 	.dword	_ZN39_INTERNAL_84d6f88f_4_k_cu_c29bacc8_87794cuda3std3__441_GLOBAL__N__84d6f88f_4_k_cu_c29bacc8_87796ignoreE
	.align		8
        /*0040*/ 	.dword	_ZN39_INTERNAL_84d6f88f_4_k_cu_c29bacc8_87794cuda3std3__419piecewise_constructE
	.align		8
        /*0048*/ 	.dword	_ZN39_INTERNAL_84d6f88f_4_k_cu_c29bacc8_87794cuda3std3__48in_placeE
	.align		8
        /*0050*/ 	.dword	_ZN39_INTERNAL_84d6f88f_4_k_cu_c29bacc8_87794cuda3std6ranges3__45__cpo4swapE
	.align		8
        /*0058*/ 	.dword	_ZN39_INTERNAL_84d6f88f_4_k_cu_c29bacc8_87794cuda3std6ranges3__45__cpo9iter_moveE
	.align		8
        /*0060*/ 	.dword	_ZN39_INTERNAL_84d6f88f_4_k_cu_c29bacc8_87794cute7productE
	.align		8
        /*0068*/ 	.dword	_ZN39_INTERNAL_84d6f88f_4_k_cu_c29bacc8_87794cute1_E
	.align		8
        /*0070*/ 	.dword	$str$25
	.align		8
        /*0078*/ 	.dword	$str$26
	.align		8
        /*0080*/ 	.dword	$str$27
	.align		8
        /*0088*/ 	.dword	$str$28


//--------------------- .text._ZN7cutlass13device_kernelINS_4gemm6kernel13GemmUniversalIN4cute5tupleIJiiiiEEENS1_10collective13CollectiveMmaINS1_35MainloopSm100TmaUmmaWarpSpecializedILi8ELi2ELi4ENS5_IJNS4_1CILi1EEESB_SB_EEEEENS5_IJNSA_ILi64EEENSA_ILi128EEESF_EEENS_12float_e5m2_tENS5_IJlSB_lEEESH_SI_NS4_8TiledMMAINS4_8MMA_AtomIJNS4_10MMA_TraitsINS4_19SM100_MMA_F8F6F4_SSEJSH_SH_fSE_SF_NS4_17integral_constantINS4_4UMMA5MajorELSP_0EEESQ_NSN_INSO_7ScaleInELSR_0EEESS_EEEEEENS4_6LayoutISC_NS5_IJNSA_ILi0EEESW_SW_EEEEENS5_IJNS4_10UnderscoreESZ_SZ_EEEEENS4_13SM90_TMA_LOADENS4_14ComposedLayoutINS4_7SwizzleILi3ELi4ELi3EEENS4_18smem_ptr_flag_bitsILi8EEENSV_INS5_IJNSA_ILi8EEESF_EEENS5_IJSF_SB_EEEEEEEvNS4_8identityES12_S1C_vS1D_EENS_8epilogue10collective18CollectiveEpilogueINS1F_23Sm100TmaWarpSpecializedILi2ELi2ELi32ELb0ELb0EEEJSG_NS5_IJNSV_ISE_SB_EES1K_EEESH_SI_SH_SI_NS1F_6fusion15FusionCallbacksIS1J_NS1M_17LinearCombinationISH_fSH_fLNS_15FloatRoundStyleE2EEESG_S1L_JEEENS4_5SM1004TMEM4LOAD26SM100_TMEM_LOAD_16dp32b32xES12_NS13_INS14_ILi2ELi4ELi3EEES17_NSV_INS5_IJS18_SE_EEENS5_IJSE_SB_EEEEEEENS4_39AutoVectorizingCopyWithAssumedAlignmentILi128EEENS4_14SM90_TMA_STOREES20_S22_S22_EEEvvEEEEvNT_6ParamsE --------------------------
	.section	.text._ZN7cutlass13device_kernelINS_4gemm6kernel13GemmUniversalIN4cute5tupleIJiiiiEEENS1_10collective13CollectiveMmaINS1_35MainloopSm100TmaUmmaWarpSpecializedILi8ELi2ELi4ENS5_IJNS4_1CILi1EEESB_SB_EEEEENS5_IJNSA_ILi64EEENSA_ILi128EEESF_EEENS_12float_e5m2_tENS5_IJlSB_lEEESH_SI_NS4_8TiledMMAINS4_8MMA_AtomIJNS4_10MMA_TraitsINS4_19SM100_MMA_F8F6F4_SSEJSH_SH_fSE_SF_NS4_17integral_constantINS4_4UMMA5MajorELSP_0EEESQ_NSN_INSO_7ScaleInELSR_0EEESS_EEEEEENS4_6LayoutISC_NS5_IJNSA_ILi0EEESW_SW_EEEEENS5_IJNS4_10UnderscoreESZ_SZ_EEEEENS4_13SM90_TMA_LOADENS4_14ComposedLayoutINS4_7SwizzleILi3ELi4ELi3EEENS4_18smem_ptr_flag_bitsILi8EEENSV_INS5_IJNSA_ILi8EEESF_EEENS5_IJSF_SB_EEEEEEEvNS4_8identityES12_S1C_vS1D_EENS_8epilogue10collective18CollectiveEpilogueINS1F_23Sm100TmaWarpSpecializedILi2ELi2ELi32ELb0ELb0EEEJSG_NS5_IJNSV_ISE_SB_EES1K_EEESH_SI_SH_SI_NS1F_6fusion15FusionCallbacksIS1J_NS1M_17LinearCombinationISH_fSH_fLNS_15FloatRoundStyleE2EEESG_S1L_JEEENS4_5SM1004TMEM4LOAD26SM100_TMEM_LOAD_16dp32b32xES12_NS13_INS14_ILi2ELi4ELi3EEES17_NSV_INS5_IJS18_SE_EEENS5_IJSE_SB_EEEEEEENS4_39AutoVectorizingCopyWithAssumedAlignmentILi128EEENS4_14SM90_TMA_STOREES20_S22_S22_EEEvvEEEEvNT_6ParamsE,"ax",@progbits
	.align	128
.text._ZN7cutlass13device_kernelINS_4gemm6kernel13GemmUniversalIN4cute5tupleIJiiiiEEENS1_10collective13CollectiveMmaINS1_35MainloopSm100TmaUmmaWarpSpecializedILi8ELi2ELi4ENS5_IJNS4_1CILi1EEESB_SB_EEEEENS5_IJNSA_ILi64EEENSA_ILi128EEESF_EEENS_12float_e5m2_tENS5_IJlSB_lEEESH_SI_NS4_8TiledMMAINS4_8MMA_AtomIJNS4_10MMA_TraitsINS4_19SM100_MMA_F8F6F4_SSEJSH_SH_fSE_SF_NS4_17integral_constantINS4_4UMMA5MajorELSP_0EEESQ_NSN_INSO_7ScaleInELSR_0EEESS_EEEEEENS4_6LayoutISC_NS5_IJNSA_ILi0EEESW_SW_EEEEENS5_IJNS4_10UnderscoreESZ_SZ_EEEEENS4_13SM90_TMA_LOADENS4_14ComposedLayoutINS4_7SwizzleILi3ELi4ELi3EEENS4_18smem_ptr_flag_bitsILi8EEENSV_INS5_IJNSA_ILi8EEESF_EEENS5_IJSF_SB_EEEEEEEvNS4_8identityES12_S1C_vS1D_EENS_8epilogue10collective18CollectiveEpilogueINS1F_23Sm100TmaWarpSpecializedILi2ELi2ELi32ELb0ELb0EEEJSG_NS5_IJNSV_ISE_SB_EES1K_EEESH_SI_SH_SI_NS1F_6fusion15FusionCallbacksIS1J_NS1M_17LinearCombinationISH_fSH_fLNS_15FloatRoundStyleE2EEESG_S1L_JEEENS4_5SM1004TMEM4LOAD26SM100_TMEM_LOAD_16dp32b32xES12_NS13_INS14_ILi2ELi4ELi3EEES17_NSV_INS5_IJS18_SE_EEENS5_IJSE_SB_EEEEEEENS4_39AutoVectorizingCopyWithAssumedAlignmentILi128EEENS4_14SM90_TMA_STOREES20_S22_S22_EEEvvEEEEvNT_6ParamsE:
        .type           _ZN7cutlass13device_kernelINS_4gemm6kernel13GemmUniversalIN4cute5tupleIJiiiiEEENS1_10collective13CollectiveMmaINS1_35MainloopSm100TmaUmmaWarpSpecializedILi8ELi2ELi4ENS5_IJNS4_1CILi1EEESB_SB_EEEEENS5_IJNSA_ILi64EEENSA_ILi128EEESF_EEENS_12float_e5m2_tENS5_IJlSB_lEEESH_SI_NS4_8TiledMMAINS4_8MMA_AtomIJNS4_10MMA_TraitsINS4_19SM100_MMA_F8F6F4_SSEJSH_SH_fSE_SF_NS4_17integral_constantINS4_4UMMA5MajorELSP_0EEESQ_NSN_INSO_7ScaleInELSR_0EEESS_EEEEEENS4_6LayoutISC_NS5_IJNSA_ILi0EEESW_SW_EEEEENS5_IJNS4_10UnderscoreESZ_SZ_EEEEENS4_13SM90_TMA_LOADENS4_14ComposedLayoutINS4_7SwizzleILi3ELi4ELi3EEENS4_18smem_ptr_flag_bitsILi8EEENSV_INS5_IJNSA_ILi8EEESF_EEENS5_IJSF_SB_EEEEEEEvNS4_8identityES12_S1C_vS1D_EENS_8epilogue10collective18CollectiveEpilogueINS1F_23Sm100TmaWarpSpecializedILi2ELi2ELi32ELb0ELb0EEEJSG_NS5_IJNSV_ISE_SB_EES1K_EEESH_SI_SH_SI_NS1F_6fusion15FusionCallbacksIS1J_NS1M_17LinearCombinationISH_fSH_fLNS_15FloatRoundStyleE2EEESG_S1L_JEEENS4_5SM1004TMEM4LOAD26SM100_TMEM_LOAD_16dp32b32xES12_NS13_INS14_ILi2ELi4ELi3EEES17_NSV_INS5_IJS18_SE_EEENS5_IJSE_SB_EEEEEEENS4_39AutoVectorizingCopyWithAssumedAlignmentILi128EEENS4_14SM90_TMA_STOREES20_S22_S22_EEEvvEEEEvNT_6ParamsE,@function
        .size           _ZN7cutlass13device_kernelINS_4gemm6kernel13GemmUniversalIN4cute5tupleIJiiiiEEENS1_10collective13CollectiveMmaINS1_35MainloopSm100TmaUmmaWarpSpecializedILi8ELi2ELi4ENS5_IJNS4_1CILi1EEESB_SB_EEEEENS5_IJNSA_ILi64EEENSA_ILi128EEESF_EEENS_12float_e5m2_tENS5_IJlSB_lEEESH_SI_NS4_8TiledMMAINS4_8MMA_AtomIJNS4_10MMA_TraitsINS4_19SM100_MMA_F8F6F4_SSEJSH_SH_fSE_SF_NS4_17integral_constantINS4_4UMMA5MajorELSP_0EEESQ_NSN_INSO_7ScaleInELSR_0EEESS_EEEEEENS4_6LayoutISC_NS5_IJNSA_ILi0EEESW_SW_EEEEENS5_IJNS4_10UnderscoreESZ_SZ_EEEEENS4_13SM90_TMA_LOADENS4_14ComposedLayoutINS4_7SwizzleILi3ELi4ELi3EEENS4_18smem_ptr_flag_bitsILi8EEENSV_INS5_IJNSA_ILi8EEESF_EEENS5_IJSF_SB_EEEEEEEvNS4_8identityES12_S1C_vS1D_EENS_8epilogue10collective18CollectiveEpilogueINS1F_23Sm100TmaWarpSpecializedILi2ELi2ELi32ELb0ELb0EEEJSG_NS5_IJNSV_ISE_SB_EES1K_EEESH_SI_SH_SI_NS1F_6fusion15FusionCallbacksIS1J_NS1M_17LinearCombinationISH_fSH_fLNS_15FloatRoundStyleE2EEESG_S1L_JEEENS4_5SM1004TMEM4LOAD26SM100_TMEM_LOAD_16dp32b32xES12_NS13_INS14_ILi2ELi4ELi3EEES17_NSV_INS5_IJS18_SE_EEENS5_IJSE_SB_EEEEEEENS4_39AutoVectorizingCopyWithAssumedAlignmentILi128EEENS4_14SM90_TMA_STOREES20_S22_S22_EEEvvEEEEvNT_6ParamsE,(.L_x_154 - _ZN7cutlass13device_kernelINS_4gemm6kernel13GemmUniversalIN4cute5tupleIJiiiiEEENS1_10collective13CollectiveMmaINS1_35MainloopSm100TmaUmmaWarpSpecializedILi8ELi2ELi4ENS5_IJNS4_1CILi1EEESB_SB_EEEEENS5_IJNSA_ILi64EEENSA_ILi128EEESF_EEENS_12float_e5m2_tENS5_IJlSB_lEEESH_SI_NS4_8TiledMMAINS4_8MMA_AtomIJNS4_10MMA_TraitsINS4_19SM100_MMA_F8F6F4_SSEJSH_SH_fSE_SF_NS4_17integral_constantINS4_4UMMA5MajorELSP_0EEESQ_NSN_INSO_7ScaleInELSR_0EEESS_EEEEEENS4_6LayoutISC_NS5_IJNSA_ILi0EEESW_SW_EEEEENS5_IJNS4_10UnderscoreESZ_SZ_EEEEENS4_13SM90_TMA_LOADENS4_14ComposedLayoutINS4_7SwizzleILi3ELi4ELi3EEENS4_18smem_ptr_flag_bitsILi8EEENSV_INS5_IJNSA_ILi8EEESF_EEENS5_IJSF_SB_EEEEEEEvNS4_8identityES12_S1C_vS1D_EENS_8epilogue10collective18CollectiveEpilogueINS1F_23Sm100TmaWarpSpecializedILi2ELi2ELi32ELb0ELb0EEEJSG_NS5_IJNSV_ISE_SB_EES1K_EEESH_SI_SH_SI_NS1F_6fusion15FusionCallbacksIS1J_NS1M_17LinearCombinationISH_fSH_fLNS_15FloatRoundStyleE2EEESG_S1L_JEEENS4_5SM1004TMEM4LOAD26SM100_TMEM_LOAD_16dp32b32xES12_NS13_INS14_ILi2ELi4ELi3EEES17_NSV_INS5_IJS18_SE_EEENS5_IJSE_SB_EEEEEEENS4_39AutoVectorizingCopyWithAssumedAlignmentILi128EEENS4_14SM90_TMA_STOREES20_S22_S22_EEEvvEEEEvNT_6ParamsE)
        .other          _ZN7cutlass13device_kernelINS_4gemm6kernel13GemmUniversalIN4cute5tupleIJiiiiEEENS1_10collective13CollectiveMmaINS1_35MainloopSm100TmaUmmaWarpSpecializedILi8ELi2ELi4ENS5_IJNS4_1CILi1EEESB_SB_EEEEENS5_IJNSA_ILi64EEENSA_ILi128EEESF_EEENS_12float_e5m2_tENS5_IJlSB_lEEESH_SI_NS4_8TiledMMAINS4_8MMA_AtomIJNS4_10MMA_TraitsINS4_19SM100_MMA_F8F6F4_SSEJSH_SH_fSE_SF_NS4_17integral_constantINS4_4UMMA5MajorELSP_0EEESQ_NSN_INSO_7ScaleInELSR_0EEESS_EEEEEENS4_6LayoutISC_NS5_IJNSA_ILi0EEESW_SW_EEEEENS5_IJNS4_10UnderscoreESZ_SZ_EEEEENS4_13SM90_TMA_LOADENS4_14ComposedLayoutINS4_7SwizzleILi3ELi4ELi3EEENS4_18smem_ptr_flag_bitsILi8EEENSV_INS5_IJNSA_ILi8EEESF_EEENS5_IJSF_SB_EEEEEEEvNS4_8identityES12_S1C_vS1D_EENS_8epilogue10collective18CollectiveEpilogueINS1F_23Sm100TmaWarpSpecializedILi2ELi2ELi32ELb0ELb0EEEJSG_NS5_IJNSV_ISE_SB_EES1K_EEESH_SI_SH_SI_NS1F_6fusion15FusionCallbacksIS1J_NS1M_17LinearCombinationISH_fSH_fLNS_15FloatRoundStyleE2EEESG_S1L_JEEENS4_5SM1004TMEM4LOAD26SM100_TMEM_LOAD_16dp32b32xES12_NS13_INS14_ILi2ELi4ELi3EEES17_NSV_INS5_IJS18_SE_EEENS5_IJSE_SB_EEEEEEENS4_39AutoVectorizingCopyWithAssumedAlignmentILi128EEENS4_14SM90_TMA_STOREES20_S22_S22_EEEvvEEEEvNT_6ParamsE,@"STO_CUDA_ENTRY STV_DEFAULT"
_ZN7cutlass13device_kernelINS_4gemm6kernel13GemmUniversalIN4cute5tupleIJiiiiEEENS1_10collective13CollectiveMmaINS1_35MainloopSm100TmaUmmaWarpSpecializedILi8ELi2ELi4ENS5_IJNS4_1CILi1EEESB_SB_EEEEENS5_IJNSA_ILi64EEENSA_ILi128EEESF_EEENS_12float_e5m2_tENS5_IJlSB_lEEESH_SI_NS4_8TiledMMAINS4_8MMA_AtomIJNS4_10MMA_TraitsINS4_19SM100_MMA_F8F6F4_SSEJSH_SH_fSE_SF_NS4_17integral_constantINS4_4UMMA5MajorELSP_0EEESQ_NSN_INSO_7ScaleInELSR_0EEESS_EEEEEENS4_6LayoutISC_NS5_IJNSA_ILi0EEESW_SW_EEEEENS5_IJNS4_10UnderscoreESZ_SZ_EEEEENS4_13SM90_TMA_LOADENS4_14ComposedLayoutINS4_7SwizzleILi3ELi4ELi3EEENS4_18smem_ptr_flag_bitsILi8EEENSV_INS5_IJNSA_ILi8EEESF_EEENS5_IJSF_SB_EEEEEEEvNS4_8identityES12_S1C_vS1D_EENS_8epilogue10collective18CollectiveEpilogueINS1F_23Sm100TmaWarpSpecializedILi2ELi2ELi32ELb0ELb0EEEJSG_NS5_IJNSV_ISE_SB_EES1K_EEESH_SI_SH_SI_NS1F_6fusion15FusionCallbacksIS1J_NS1M_17LinearCombinationISH_fSH_fLNS_15FloatRoundStyleE2EEESG_S1L_JEEENS4_5SM1004TMEM4LOAD26SM100_TMEM_LOAD_16dp32b32xES12_NS13_INS14_ILi2ELi4ELi3EEES17_NSV_INS5_IJS18_SE_EEENS5_IJSE_SB_EEEEEEENS4_39AutoVectorizingCopyWithAssumedAlignmentILi128EEENS4_14SM90_TMA_STOREES20_S22_S22_EEEvvEEEEvNT_6ParamsE:
[----:B------:R-:W1:Y:S01]  /*0000*/  LDC R1, c[0x0][0x37c] ;  /* 0x0000df00ff017b82 */ /* 0x000e620000000800 */
[----:B------:R-:W2:Y:S01]  /*0010*/  S2R R108, SR_TID.X ;  /* 0x00000000006c7919 */ /* 0x000ea20000002100 */
[----:B------:R-:W3:Y:S01]  /*0020*/  LDCU.64 UR4, c[0x0][0x890] ;  /* 0x00011200ff0477ac */ /* 0x000ee20008000a00 */
[----:B------:R-:W-:Y:S02]  /*0030*/  PRMT R95, RZ, 0x7610, R95 ;  /* 0x00007610ff5f7816 */ /* 0x000fe4000000005f */
[----:B------:R-:W-:Y:S01]  /*0040*/  ELECT P5, URZ, PT ;  /* 0x0000000000ff782f */ /* 0x000fe200038a0000 */
[----:B------:R-:W4:Y:S01]  /*0050*/  LDCU.64 UR46, c[0x0][0x358] ;  /* 0x00006b00ff2e77ac */ /* 0x000f220008000a00 */
[----:B---3--:R-:W-:-:S04]  /*0060*/  UISETP.NE.U32.AND UP0, UPT, UR4, URZ, UPT ;  /* 0x000000ff0400728c */ /* 0x008fc8000bf05070 */
[----:B------:R-:W-:Y:S01]  /*0070*/  UISETP.NE.AND.EX UP0, UPT, UR5, URZ, UPT, UP0 ;  /* 0x000000ff0500728c */ /* 0x000fe2000bf05300 */
[----:B--2---:R-:W-:-:S05]  /*0080*/  SHF.R.U32.HI R101, RZ, 0x5, R108 ;  /* 0x00000005ff657819 */ /* 0x004fca000001166c */
[----:B------:R-:W2:Y:S02]  /*0090*/  SHFL.IDX PT, R0, R101, RZ, 0x1f ;  /* 0x00001fff65007589 */ /* 0x000ea400000e0000 */
[----:B--2---:R-:W-:Y:S01]  /*00a0*/  R2UR UR8, R0 ;  /* 0x00000000000872ca */ /* 0x004fe200000e0000 */
[----:B-1--4-:R-:W-:-:S14]  /*00b0*/  BRA.U UP0, `(.L_x_0) ;  /* 0x00000001002c7547 */ /* 0x012fdc000b800000 */
[----:B------:R-:W1:Y:S02]  /*00c0*/  LDCU.64 UR6, c[0x0][0x888] ;  /* 0x00011100ff0677ac */ /* 0x000e640008000a00 */
[----:B-1----:R-:W-:-:S04]  /*00d0*/  UISETP.NE.U32.AND UP0, UPT, UR6, URZ, UPT ;  /* 0x000000ff0600728c */ /* 0x002fc8000bf05070 */
[----:B------:R-:W-:-:S09]  /*00e0*/  UISETP.NE.AND.EX UP0, UPT, UR7, URZ, UPT, UP0 ;  /* 0x000000ff0700728c */ /* 0x000fd2000bf05300 */
[----:B------:R-:W-:Y:S05]  /*00f0*/  BRA.U !UP0, `(.L_x_1) ;  /* 0x0000000108107547 */ /* 0x000fea000b800000 */
[----:B------:R-:W1:Y:S02]  /*0100*/  LDC.64 R2, c[0x0][0x888] ;  /* 0x00022200ff027b82 */ /* 0x000e640000000a00 */
[----:B-1----:R1:W5:Y:S01]  /*0110*/  LDG.E R49, desc[UR46][R2.64] ;  /* 0x0000002e02317981 */ /* 0x002362000c1e1900 */
[----:B------:R-:W-:Y:S01]  /*0120*/  HFMA2 R95, -RZ, RZ, 0, 5.9604644775390625e-08 ;  /* 0x00000001ff5f7431 */ /* 0x000fe200000001ff */
[----:B------:R-:W-:Y:S05]  /*0130*/  BRA `(.L_x_0) ;  /* 0x00000000000c7947 */ /* 0x000fea0003800000 */
.L_x_1:
[----:B------:R-:W1:Y:S01]  /*0140*/  LDCU UR6, c[0x0][0x880] ;  /* 0x00011000ff0677ac */ /* 0x000e620008000800 */
[----:B------:R-:W-:Y:S01]  /*0150*/  HFMA2 R95, -RZ, RZ, 0, 5.9604644775390625e-08 ;  /* 0x00000001ff5f7431 */ /* 0x000fe200000001ff */
[----:B-1----:R-:W-:-:S07]  /*0160*/  MOV R49, UR6 ;  /* 0x0000000600317c02 */ /* 0x002fce0008000f00 */
.L_x_0:
[----:B------:R-:W2:Y:S02]  /*0170*/  LDCU.64 UR6, c[0x0][0x8b0] ;  /* 0x00011600ff0677ac */ /* 0x000ea40008000a00 */
[----:B--2---:R-:W-:-:S04]  /*0180*/  UISETP.NE.U32.AND UP0, UPT, UR6, URZ, UPT ;  /* 0x000000ff0600728c */ /* 0x004fc8000bf05070 */
[----:B------:R-:W-:-:S09]  /*0190*/  UISETP.NE.AND.EX UP0, UPT, UR7, URZ, UPT, UP0 ;  /* 0x000000ff0700728c */ /* 0x000fd2000bf05300 */
[----:B------:R-:W-:Y:S05]  /*01a0*/  BRA.U UP0, `(.L_x_2) ;  /* 0x0000000100247547 */ /* 0x000fea000b800000 */
[----:B------:R-:W2:Y:S02]  /*01b0*/  LDCU.64 UR6, c[0x0][0x8a8] ;  /* 0x00011500ff0677ac */ /* 0x000ea40008000a00 */
[----:B--2---:R-:W-:-:S04]  /*01c0*/  UISETP.NE.U32.AND UP0, UPT, UR6, URZ, UPT ;  /* 0x000000ff0600728c */ /* 0x004fc8000bf05070 */
[----:B------:R-:W-:-:S09]  /*01d0*/  UISETP.NE.AND.EX UP0, UPT, UR7, URZ, UPT, UP0 ;  /* 0x000000ff0700728c */ /* 0x000fd2000bf05300 */
[----:B------:R-:W-:Y:S05]  /*01e0*/  BRA.U !UP0, `(.L_x_3) ;  /* 0x00000001080c7547 */ /* 0x000fea000b800000 */
[----:B-1----:R-:W1:Y:S02]  /*01f0*/  LDC.64 R2, c[0x0][0x8a8] ;  /* 0x00022a00ff027b82 */ /* 0x002e640000000a00 */
[----:B-1----:R2:W5:Y:S01]  /*0200*/  LDG.E R47, desc[UR46][R2.64] ;  /* 0x0000002e022f7981 */ /* 0x002562000c1e1900 */
[----:B------:R-:W-:Y:S05]  /*0210*/  BRA `(.L_x_2) ;  /* 0x0000000000087947 */ /* 0x000fea0003800000 */
.L_x_3:
[----:B------:R-:W2:Y:S02]  /*0220*/  LDCU UR6, c[0x0][0x8a0] ;  /* 0x00011400ff0677ac */ /* 0x000ea40008000800 */
[----:B--2---:R-:W-:Y:S02]  /*0230*/  MOV R47, UR6 ;  /* 0x00000006002f7c02 */ /* 0x004fe40008000f00 */
.L_x_2:
[----:B------:R-:W-:Y:S01]  /*0240*/  IMAD.U32 R0, RZ, RZ, UR8 ;  /* 0x00000008ff007e24 */ /* 0x000fe2000f8e00ff */
[----:B------:R-:W-:Y:S04]  /*0250*/  BSSY.RECONVERGENT B0, `(.L_x_4) ;  /* 0x000000c000007945 */ /* 0x000fe80003800200 */
[C---:B------:R-:W-:Y:S02]  /*0260*/  ISETP.NE.OR P1, PT, R0.reuse, 0x1, !P5 ;  /* 0x000000010000780c */ /* 0x040fe40006f25670 */
[----:B------:R-:W-:-:S11]  /*0270*/  ISETP.NE.OR P0, PT, R0, 0x3, !P5 ;  /* 0x000000030000780c */ /* 0x000fd60006f05670 */
[----:B------:R-:W-:Y:S05]  /*0280*/  @P1 BRA `(.L_x_5) ;  /* 0x0000000000201947 */ /* 0x000fea0003800000 */
[----:B------:R-:W3:Y:S02]  /*0290*/  LDCU.64 UR6, c[0x0][0x348] ;  /* 0x00006900ff0677ac */ /* 0x000ee40008000a00 */
[----:B---3--:R-:W-:Y:S02]  /*02a0*/  UIADD3 UR10, UP1, UPT, UR6, 0x80, URZ ;  /* 0x00000080060a7890 */ /* 0x008fe4000ff3e0ff */
[----:B------:R-:W-:Y:S02]  /*02b0*/  UIADD3 UR6, UP0, UPT, UR6, 0x180, URZ ;  /* 0x0000018006067890 */ /* 0x000fe4000ff1e0ff */
[----:B------:R-:W-:Y:S02]  /*02c0*/  UIADD3.X UR11, UPT, UPT, URZ, UR7, URZ, UP1, !UPT ;  /* 0x00000007ff0b7290 */ /* 0x000fe40008ffe4ff */
[----:B------:R-:W-:-:S07]  /*02d0*/  UIADD3.X UR7, UPT, UPT, URZ, UR7, URZ, UP0, !UPT ;  /* 0x00000007ff077290 */ /* 0x000fce00087fe4ff */
[----:B------:R3:W-:Y:S02]  /*02e0*/  UTMACCTL.PF [UR10] ;  /* 0x000000000a0079b9 */ /* 0x0007e40008040000 */
[----:B------:R3:W-:Y:S02]  /*02f0*/  UTMACCTL.PF [UR6] ;  /* 0x00000000060079b9 */ /* 0x0007e40008040000 */
[----:B---3--:R-:W-:Y:S01]  /*0300*/  NOP ;  /* 0x0000000000007918 */ /* 0x008fe20000000000 */
.L_x_5:
[----:B------:R-:W-:Y:S05]  /*0310*/  BSYNC.RECONVERGENT B0 ;  /* 0x0000000000007941 */ /* 0x000fea0003800200 */
.L_x_4:
[----:B------:R-:W-:Y:S04]  /*0320*/  BSSY.RECONVERGENT B0, `(.L_x_6) ;  /* 0x000000a000007945 */ /* 0x000fe80003800200 */
        /* <DEDUP_REMOVED lines=9> */
.L_x_7:
[----:B------:R-:W-:Y:S05]  /*03c0*/  BSYNC.RECONVERGENT B0 ;  /* 0x0000000000007941 */ /* 0x000fea0003800200 */
.L_x_6:
[----:B------:R-:W3:Y:S01]  /*03d0*/  LDCU.64 UR6, c[0x0][0x888] ;  /* 0x00011100ff0677ac */ /* 0x000ee20008000a00 */
[----:B------:R-:W-:Y:S02]  /*03e0*/  UISETP.EQ.U32.AND UP1, UPT, UR4, URZ, UPT ;  /* 0x000000ff0400728c */ /* 0x000fe4000bf22070 */
[----:B------:R-:W-:Y:S02]  /*03f0*/  UPLOP3.LUT UP2, UPT, UPT, UPT, UPT, 0x80, 0x8 ;  /* 0x000000000008789c */ /* 0x000fe40003f4f070 */
[----:B---3--:R-:W-:-:S04]  /*0400*/  UISETP.NE.U32.AND UP0, UPT, UR6, URZ, UPT ;  /* 0x000000ff0600728c */ /* 0x008fc8000bf05070 */
[----:B------:R-:W-:-:S04]  /*0410*/  UISETP.NE.AND.EX UP0, UPT, UR7, URZ, UPT, UP0 ;  /* 0x000000ff0700728c */ /* 0x000fc8000bf05300 */
[----:B------:R-:W-:-:S04]  /*0420*/  UISETP.EQ.OR.EX UP3, UPT, UR5, URZ, !UP0, UP1 ;  /* 0x000000ff0500728c */ /* 0x000fc8000c762710 */
[----:B------:R-:W-:-:S05]  /*0430*/  UP2UR UR50, UPR, URZ, 0x8 ;  /* 0x00000008ff327883 */ /* 0x000fca0008000000 */
[----:B------:R-:W-:Y:S07]  /*0440*/  BRA.U !UP3, `(.L_x_8) ;  /* 0x000000010b207547 */ /* 0x000fee000b800000 */
[----:B------:R-:W-:Y:S01]  /*0450*/  UISETP.NE.U32.AND UP2, UPT, UR4, URZ, UPT ;  /* 0x000000ff0400728c */ /* 0x000fe2000bf45070 */
[----:B-----5:R-:W-:Y:S01]  /*0460*/  FSETP.NEU.AND P0, PT, R49, RZ, PT ;  /* 0x000000ff3100720b */ /* 0x020fe20003f0d000 */
[----:B------:R-:W-:Y:S02]  /*0470*/  USEL UR4, URZ, 0xffffffff, UP0 ;  /* 0xffffffffff047887 */ /* 0x000fe40008000000 */
[----:B------:R-:W-:-:S10]  /*0480*/  UISETP.NE.AND.EX UP2, UPT, UR5, URZ, UPT, UP2 ;  /* 0x000000ff0500728c */ /* 0x000fd4000bf45320 */
[----:B------:R-:W-:Y:S01]  /*0490*/  VOTEU.ANY UP1, P0 ;  /* 0x0000000000ff7886 */ /* 0x000fe20000020100 */
[----:B------:R-:W-:-:S04]  /*04a0*/  @!UP2 USEL UR4, URZ, 0xffffffff, UP1 ;  /* 0xffffffffff04a887 */ /* 0x000fc80008800000 */
[----:B------:R-:W-:-:S04]  /*04b0*/  ULOP3.LUT UR4, UR4, 0x1, URZ, 0xc0, !UPT ;  /* 0x0000000104047892 */ /* 0x000fc8000f8ec0ff */
[----:B------:R-:W-:-:S11]  /*04c0*/  UISETP.NE.U32.AND UP2, UPT, UR4, 0x1, UPT ;  /* 0x000000010400788c */ /* 0x000fd6000bf45070 */
.L_x_8:
[----:B-12---:R-:W1:Y:S01]  /*04d0*/  SHFL.IDX PT, R2, R101, RZ, 0x1f ;  /* 0x00001fff65027589 */ /* 0x006e6200000e0000 */
[----:B------:R-:W-:-:S04]  /*04e0*/  UISETP.NE.AND UP1, UPT, UR8, 0x2, UPT ;  /* 0x000000020800788c */ /* 0x000fc8000bf25270 */
[----:B------:R-:W-:Y:S01]  /*04f0*/  USEL UR6, URZ, 0x1, UP1 ;  /* 0x00000001ff067887 */ /* 0x000fe20008800000 */
[----:B-1----:R-:W-:-:S13]  /*0500*/  ISETP.NE.AND P0, PT, R2, RZ, PT ;  /* 0x000000ff0200720c */ /* 0x002fda0003f05270 */
[----:B------:R-:W-:Y:S05]  /*0510*/  @P0 BRA `(.L_x_9) ;  /* 0x0000000000680947 */ /* 0x000fea0003800000 */
[----:B------:R-:W1:Y:S01]  /*0520*/  S2UR UR5, SR_CgaCtaId ;  /* 0x00000000000579c3 */ /* 0x000e620000008800 */
[----:B------:R-:W-:Y:S01]  /*0530*/  UMOV UR7, 0x400 ;  /* 0x0000040000077882 */ /* 0x000fe20000000000 */
[----:B------:R-:W-:Y:S01]  /*0540*/  UMOV UR4, 0x1 ;  /* 0x0000000100047882 */ /* 0x000fe20000000000 */
[----:B------:R-:W-:Y:S01]  /*0550*/  ELECT P0, URZ, PT ;  /* 0x0000000000ff782f */ /* 0x000fe20003800000 */
[----:B------:R-:W-:-:S04]  /*0560*/  UIADD3 UR10, UPT, UPT, -UR4, 0x100000, URZ ;  /* 0x00100000040a7890 */ /* 0x000fc8000fffe1ff */
[----:B------:R-:W-:Y:S02]  /*0570*/  USHF.L.U32 UR11, UR10, 0xb, URZ ;  /* 0x0000000b0a0b7899 */ /* 0x000fe400080006ff */
[----:B------:R-:W-:Y:S02]  /*0580*/  USHF.L.U32 UR10, UR10, 0x1, URZ ;  /* 0x000000010a0a7899 */ /* 0x000fe400080006ff */
[----:B-1----:R-:W-:Y:S01]  /*0590*/  ULEA UR5, UR5, UR7, 0x18 ;  /* 0x0000000705057291 */ /* 0x002fe2000f8ec0ff */
[----:B------:R-:W1:Y:S11]  /*05a0*/  FENCE.VIEW.ASYNC.S ;  /* 0x00000000000073c6 */ /* 0x000e760000000000 */
[----:B-1----:R1:W2:Y:S01]  /*05b0*/  SYNCS.EXCH.64 URZ, [UR5], UR10 ;  /* 0x0000000a05ff75b2 */ /* 0x0022a20008000100 */
[----:B------:R1:W3:Y:S01]  /*05c0*/  SYNCS.EXCH.64 URZ, [UR5+0x40], UR10 ;  /* 0x0000400a05ff75b2 */ /* 0x0002e20008000100 */
[----:B------:R1:W4:Y:S01]  /*05d0*/  SYNCS.EXCH.64 URZ, [UR5+0x8], UR10 ;  /* 0x0000080a05ff75b2 */ /* 0x0003220008000100 */
[----:B------:R1:W1:Y:S01]  /*05e0*/  SYNCS.EXCH.64 URZ, [UR5+0x48], UR10 ;  /* 0x0000480a05ff75b2 */ /* 0x0002620008000100 */
        /* <DEDUP_REMOVED lines=12> */
[----:B------:R-:W-:Y:S01]  /*06b0*/  NOP ;  /* 0x0000000000007918 */ /* 0x000fe20000000000 */
.L_x_9:
[----:B------:R-:W2:Y:S01]  /*06c0*/  SHFL.IDX PT, R2, R101, RZ, 0x1f ;  /* 0x00001fff65027589 */ /* 0x000ea200000e0000 */
[----:B------:R-:W-:Y:S01]  /*06d0*/  NOP ;  /* 0x0000000000007918 */ /* 0x000fe20000000000 */
[----:B--2---:R-:W-:-:S13]  /*06e0*/  ISETP.NE.AND P0, PT, R2, 0x1, PT ;  /* 0x000000010200780c */ /* 0x004fda0003f05270 */
[----:B------:R-:W-:Y:S05]  /*06f0*/  @P0 BRA `(.L_x_10) ;  /* 0x0000000000480947 */ /* 0x000fea0003800000 */
[----:B------:R-:W2:Y:S01]  /*0700*/  S2UR UR7, SR_CgaCtaId ;  /* 0x00000000000779c3 */ /* 0x000ea20000008800 */
[----:B------:R-:W-:Y:S01]  /*0710*/  UMOV UR9, 0x400 ;  /* 0x0000040000097882 */ /* 0x000fe20000000000 */
[----:B-1----:R-:W-:Y:S01]  /*0720*/  UMOV UR5, 0x20 ;  /* 0x0000002000057882 */ /* 0x002fe20000000000 */
[----:B------:R-:W-:Y:S01]  /*0730*/  UMOV UR4, 0x80 ;  /* 0x0000008000047882 */ /* 0x000fe20000000000 */
[----:B------:R-:W-:-:S04]  /*0740*/  UIADD3 UR10, UPT, UPT, -UR5, 0x100000, URZ ;  /* 0x00100000050a7890 */ /* 0x000fc8000fffe1ff */
[----:B------:R-:W-:Y:S02]  /*0750*/  USHF.L.U32 UR11, UR10, 0xb, URZ ;  /* 0x0000000b0a0b7899 */ /* 0x000fe400080006ff */
[----:B------:R-:W-:Y:S02]  /*0760*/  USHF.L.U32 UR10, UR10, 0x1, URZ ;  /* 0x000000010a0a7899 */ /* 0x000fe400080006ff */
[----:B------:R-:W-:-:S04]  /*0770*/  UIADD3 UR4, UPT, UPT, -UR4, 0x100000, URZ ;  /* 0x0010000004047890 */ /* 0x000fc8000fffe1ff */
[----:B------:R-:W-:Y:S02]  /*0780*/  USHF.L.U32 UR5, UR4, 0xb, URZ ;  /* 0x0000000b04057899 */ /* 0x000fe400080006ff */
[----:B------:R-:W-:Y:S01]  /*0790*/  USHF.L.U32 UR4, UR4, 0x1, URZ ;  /* 0x0000000104047899 */ /* 0x000fe200080006ff */
[----:B------:R-:W-:Y:S01]  /*07a0*/  ELECT P0, URZ, PT ;  /* 0x0000000000ff782f */ /* 0x000fe20003800000 */
[----:B--2---:R-:W-:Y:S01]  /*07b0*/  ULEA UR7, UR7, UR9, 0x18 ;  /* 0x0000000907077291 */ /* 0x004fe2000f8ec0ff */
[----:B------:R-:W1:Y:S11]  /*07c0*/  FENCE.VIEW.ASYNC.S ;  /* 0x00000000000073c6 */ /* 0x000e760000000000 */
[----:B-1----:R2:W1:Y:S01]  /*07d0*/  SYNCS.EXCH.64 URZ, [UR7+0x80], UR10 ;  /* 0x0000800a07ff75b2 */ /* 0x0024620008000100 */
[----:B------:R2:W1:Y:S01]  /*07e0*/  SYNCS.EXCH.64 URZ, [UR7+0x90], UR4 ;  /* 0x0000900407ff75b2 */ /* 0x0004620008000100 */
[----:B------:R2:W1:Y:S01]  /*07f0*/  SYNCS.EXCH.64 URZ, [UR7+0x88], UR10 ;  /* 0x0000880a07ff75b2 */ /* 0x0004620008000100 */
[----:B------:R2:W1:Y:S02]  /*0800*/  SYNCS.EXCH.64 URZ, [UR7+0x98], UR4 ;  /* 0x0000980407ff75b2 */ /* 0x0004640008000100 */
[----:B--2---:R-:W-:Y:S01]  /*0810*/  NOP ;  /* 0x0000000000007918 */ /* 0x004fe20000000000 */
.L_x_10:
[----:B------:R-:W2:Y:S01]  /*0820*/  SHFL.IDX PT, R2, R101, RZ, 0x1f ;  /* 0x00001fff65027589 */ /* 0x000ea200000e0000 */
[----:B------:R-:W-:Y:S01]  /*0830*/  NOP ;  /* 0x0000000000007918 */ /* 0x000fe20000000000 */
[----:B--2---:R-:W-:-:S13]  /*0840*/  ISETP.NE.AND P0, PT, R2, 0x3, PT ;  /* 0x000000030200780c */ /* 0x004fda0003f05270 */
[----:B------:R-:W-:Y:S05]  /*0850*/  @P0 BRA `(.L_x_11) ;  /* 0x0000000000300947 */ /* 0x000fea0003800000 */
[----:B-1----:R-:W1:Y:S01]  /*0860*/  S2UR UR5, SR_CgaCtaId ;  /* 0x00000000000579c3 */ /* 0x002e620000008800 */
        /* <DEDUP_REMOVED lines=8> */
[----:B-1----:R2:W1:Y:S01]  /*08f0*/  SYNCS.EXCH.64 URZ, [UR5+0xa0], UR10 ;  /* 0x0000a00a05ff75b2 */ /* 0x0024620008000100 */
[----:B------:R2:W1:Y:S02]  /*0900*/  SYNCS.EXCH.64 URZ, [UR5+0xa8], UR10 ;  /* 0x0000a80a05ff75b2 */ /* 0x0004640008000100 */
[----:B--2---:R-:W-:Y:S01]  /*0910*/  NOP ;  /* 0x0000000000007918 */ /* 0x004fe20000000000 */
.L_x_11:
[----:B------:R-:W2:Y:S01]  /*0920*/  SHFL.IDX PT, R2, R101, RZ, 0x1f ;  /* 0x00001fff65027589 */ /* 0x000ea200000e0000 */
[----:B------:R-:W-:Y:S01]  /*0930*/  NOP ;  /* 0x0000000000007918 */ /* 0x000fe20000000000 */
[----:B--2---:R-:W-:-:S13]  /*0940*/  ISETP.NE.AND P0, PT, R2, 0x4, PT ;  /* 0x000000040200780c */ /* 0x004fda0003f05270 */
[----:B------:R-:W-:Y:S05]  /*0950*/  @P0 BRA `(.L_x_12) ;  /* 0x00000000004c0947 */ /* 0x000fea0003800000 */
[----:B-1----:R-:W1:Y:S01]  /*0960*/  S2UR UR5, SR_CgaCtaId ;  /* 0x00000000000579c3 */ /* 0x002e620000008800 */
[----:B------:R-:W-:Y:S01]  /*0970*/  UMOV UR9, 0x100 ;  /* 0x0000010000097882 */ /* 0x000fe20000000000 */
[----:B------:R-:W-:Y:S01]  /*0980*/  UMOV UR7, 0x400 ;  /* 0x0000040000077882 */ /* 0x000fe20000000000 */
[----:B------:R-:W-:Y:S01]  /*0990*/  USEL UR9, UR9, 0xe0, UP2 ;  /* 0x000000e009097887 */ /* 0x000fe20009000000 */
[----:B------:R-:W-:Y:S01]  /*09a0*/  UMOV UR4, 0x1 ;  /* 0x0000000100047882 */ /* 0x000fe20000000000 */
[----:B------:R-:W-:Y:S01]  /*09b0*/  ELECT P0, URZ, PT ;  /* 0x0000000000ff782f */ /* 0x000fe20003800000 */
[----:B------:R-:W-:-:S04]  /*09c0*/  UIADD3 UR10, UPT, UPT, -UR4, 0x100000, URZ ;  /* 0x00100000040a7890 */ /* 0x000fc8000fffe1ff */
[----:B------:R-:W-:Y:S02]  /*09d0*/  USHF.L.U32 UR11, UR10, 0xb, URZ ;  /* 0x0000000b0a0b7899 */ /* 0x000fe400080006ff */
[----:B------:R-:W-:Y:S02]  /*09e0*/  USHF.L.U32 UR10, UR10, 0x1, URZ ;  /* 0x000000010a0a7899 */ /* 0x000fe400080006ff */
[----:B------:R-:W-:-:S04]  /*09f0*/  UIADD3 UR12, UPT, UPT, -UR9, 0x100000, URZ ;  /* 0x00100000090c7890 */ /* 0x000fc8000fffe1ff */
[----:B------:R-:W-:Y:S02]  /*0a00*/  USHF.L.U32 UR13, UR12, 0xb, URZ ;  /* 0x0000000b0c0d7899 */ /* 0x000fe400080006ff */
[----:B------:R-:W-:Y:S02]  /*0a10*/  USHF.L.U32 UR12, UR12, 0x1, URZ ;  /* 0x000000010c0c7899 */ /* 0x000fe400080006ff */
[----:B-1----:R-:W-:Y:S01]  /*0a20*/  ULEA UR5, UR5, UR7, 0x18 ;  /* 0x0000000705057291 */ /* 0x002fe2000f8ec0ff */
[----:B------:R-:W1:Y:S11]  /*0a30*/  FENCE.VIEW.ASYNC.S ;  /* 0x00000000000073c6 */ /* 0x000e760000000000 */
[----:B-1----:R2:W1:Y:S01]  /*0a40*/  SYNCS.EXCH.64 URZ, [UR5+0xb0], UR10 ;  /* 0x0000b00a05ff75b2 */ /* 0x0024620008000100 */
[----:B------:R2:W1:Y:S01]  /*0a50*/  SYNCS.EXCH.64 URZ, [UR5+0xc0], UR12 ;  /* 0x0000c00c05ff75b2 */ /* 0x0004620008000100 */
[----:B------:R2:W1:Y:S01]  /*0a60*/  SYNCS.EXCH.64 URZ, [UR5+0xb8], UR10 ;  /* 0x0000b80a05ff75b2 */ /* 0x0004620008000100 */
[----:B------:R2:W1:Y:S02]  /*0a70*/  SYNCS.EXCH.64 URZ, [UR5+0xc8], UR12 ;  /* 0x0000c80c05ff75b2 */ /* 0x0004640008000100 */
[----:B--2---:R-:W-:Y:S01]  /*0a80*/  NOP ;  /* 0x0000000000007918 */ /* 0x004fe20000000000 */
.L_x_12:
        /* <DEDUP_REMOVED lines=20> */
[----:B------:R2:W1:Y:S01]  /*0bd0*/  SYNCS.EXCH.64 URZ, [UR7+0xf8], UR4 ;  /* 0x0000f80407ff75b2 */ /* 0x0004620008000100 */
[----:B------:R2:W1:Y:S01]  /*0be0*/  SYNCS.EXCH.64 URZ, [UR7+0xe0], UR10 ;  /* 0x0000e00a07ff75b2 */ /* 0x0004620008000100 */
[----:B------:R2:W1:Y:S01]  /*0bf0*/  SYNCS.EXCH.64 URZ, [UR7+0x100], UR4 ;  /* 0x0001000407ff75b2 */ /* 0x0004620008000100 */
[----:B------:R2:W1:Y:S01]  /*0c00*/  SYNCS.EXCH.64 URZ, [UR7+0xe8], UR10 ;  /* 0x0000e80a07ff75b2 */ /* 0x0004620008000100 */
[----:B------:R2:W1:Y:S02]  /*0c10*/  SYNCS.EXCH.64 URZ, [UR7+0x108], UR4 ;  /* 0x0001080407ff75b2 */ /* 0x0004640008000100 */
[----:B--2---:R-:W-:Y:S01]  /*0c20*/  NOP ;  /* 0x0000000000007918 */ /* 0x004fe20000000000 */
.L_x_13:
        /* <DEDUP_REMOVED lines=18> */
.L_x_14:
[----:B-1----:R-:W1:Y:S01]  /*0d50*/  S2UR UR5, SR_CTAID.X ;  /* 0x00000000000579c3 */ /* 0x002e620000002500 */
[----:B------:R-:W-:-:S05]  /*0d60*/  CS2R.32 R96, SR_CgaSize ;  /* 0x0000000000607805 */ /* 0x000fca0000008a00 */
[----:B------:R-:W-:-:S05]  /*0d70*/  IMAD R96, R96, -0xa0, RZ ;  /* 0xffffff6060607824 */ /* 0x000fca00078e02ff */
[----:B------:R-:W-:-:S14]  /*0d80*/  R2UR UR9, R96 ;  /* 0x00000000600972ca */ /* 0x000fdc00000e0000 */
[----:B------:R-:W2:Y:S01]  /*0d90*/  LDCU UR9, c[0x0][UR9+0x2b0] ;  /* 0x00005600090977ac */ /* 0x000ea20008000800 */
[----:B------:R-:W-:Y:S01]  /*0da0*/  NOP ;  /* 0x0000000000007918 */ /* 0x000fe20000000000 */
[----:B------:R-:W-:-:S05]  /*0db0*/  CS2R.32 R96, SR_CgaSize ;  /* 0x0000000000607805 */ /* 0x000fca0000008a00 */
[----:B------:R-:W-:-:S05]  /*0dc0*/  IMAD R96, R96, -0xa0, RZ ;  /* 0xffffff6060607824 */ /* 0x000fca00078e02ff */
[----:B------:R-:W-:-:S14]  /*0dd0*/  R2UR UR7, R96 ;  /* 0x00000000600772ca */ /* 0x000fdc00000e0000 */
[----:B------:R-:W3:Y:S01]  /*0de0*/  LDCU UR7, c[0x0][UR7+0x2b4] ;  /* 0x00005680070777ac */ /* 0x000ee20008000800 */
[----:B------:R-:W4:Y:S08]  /*0df0*/  S2UR UR4, SR_CTAID.Y ;  /* 0x00000000000479c3 */ /* 0x000f300000002600 */
[----:B------:R-:W3:Y:S01]  /*0e00*/  LDC R9, c[0x0][0xb24] ;  /* 0x0002c900ff097b82 */ /* 0x000ee20000000800 */
[----:B-1----:R-:W-:-:S02]  /*0e10*/  I2FP.F32.U32 R4, UR5 ;  /* 0x0000000500047c45 */ /* 0x002fc40008201000 */
[----:B------:R-:W-:-:S05]  /*0e20*/  CS2R.32 R5, SR_CgaSize ;  /* 0x0000000000057805 */ /* 0x000fca0000008a00 */
[----:B------:R-:W-:-:S06]  /*0e30*/  IMAD R5, R5, -0xa0, RZ ;  /* 0xffffff6005057824 */ /* 0x000fcc00078e02ff */
[----:B------:R-:W1:Y:S01]  /*0e40*/  LDC R5, c[0x0][R5+0x2a0] ;  /* 0x0000a80005057b82 */ /* 0x000e620000000800 */
[----:B------:R-:W-:Y:S01]  /*0e50*/  MOV R21, UR5 ;  /* 0x0000000500157c02 */ /* 0x000fe20008000f00 */
[----:B--2---:R-:W-:Y:S01]  /*0e60*/  FMUL R4, R4, UR9 ;  /* 0x0000000904047c20 */ /* 0x004fe20008400000 */
[----:B----4-:R-:W-:Y:S02]  /*0e70*/  I2FP.F32.U32 R2, UR4 ;  /* 0x0000000400027c45 */ /* 0x010fe40008201000 */
[----:B------:R-:W-:-:S05]  /*0e80*/  CS2R.32 R3, SR_CgaSize ;  /* 0x0000000000037805 */ /* 0x000fca0000008a00 */
[----:B------:R-:W-:-:S06]  /*0e90*/  IMAD R3, R3, -0xa0, RZ ;  /* 0xffffff6003037824 */ /* 0x000fcc00078e02ff */
[----:B------:R-:W2:Y:S01]  /*0ea0*/  LDC R3, c[0x0][R3+0x2a4] ;  /* 0x0000a90003037b82 */ /* 0x000ea20000000800 */
[----:B------:R-:W4:Y:S01]  /*0eb0*/  F2I.U32.TRUNC.NTZ R96, R4 ;  /* 0x0000000400607305 */ /* 0x000f22000020f000 */
[----:B------:R-:W-:Y:S01]  /*0ec0*/  MOV R20, UR4 ;  /* 0x0000000400147c02 */ /* 0x000fe20008000f00 */
[----:B---3--:R-:W-:-:S05]  /*0ed0*/  FMUL R2, R2, UR7 ;  /* 0x0000000702027c20 */ /* 0x008fca0008400000 */
[----:B------:R-:W-:Y:S01]  /*0ee0*/  BAR.SYNC.DEFER_BLOCKING 0x0 ;  /* 0x0000000000007b1d */ /* 0x000fe20000010000 */
[----:B------:R-:W-:-:S05]  /*0ef0*/  ISETP.GE.AND P0, PT, R9, 0x1, PT ;  /* 0x000000010900780c */ /* 0x000fca0003f06270 */
[----:B------:R-:W3:Y:S02]  /*0f00*/  F2I.U32.TRUNC.NTZ R94, R2 ;  /* 0x00000002005e7305 */ /* 0x000ee4000020f000 */
[----:B------:R-:W2:Y:S01]  /*0f10*/  S2UR UR36, SR_CTAID.Z ;  /* 0x00000000002479c3 */ /* 0x000ea20000002700 */
[----:B----4-:R-:W-:-:S05]  /*0f20*/  IADD3 R96, PT, PT, -R96, RZ, RZ ;  /* 0x000000ff60607210 */ /* 0x010fca0007ffe1ff */
[----:B-1----:R-:W-:Y:S01]  /*0f30*/  IMAD R96, R5, R96, UR5 ;  /* 0x0000000505607e24 */ /* 0x002fe2000f8e0260 */
[----:B---3--:R-:W-:-:S05]  /*0f40*/  IADD3 R94, PT, PT, -R94, RZ, RZ ;  /* 0x000000ff5e5e7210 */ /* 0x008fca0007ffe1ff */
[----:B--2---:R-:W-:Y:S01]  /*0f50*/  IMAD R94, R3, R94, UR4 ;  /* 0x00000004035e7e24 */ /* 0x004fe2000f8e025e */
[----:B------:R-:W-:Y:S06]  /*0f60*/  @!P0 BRA `(.L_x_15) ;  /* 0x0000000000b88947 */ /* 0x000fec0003800000 */
[----:B------:R-:W1:Y:S01]  /*0f70*/  LDC.64 R4, c[0x0][0xb18] ;  /* 0x0002c600ff047b82 */ /* 0x000e620000000a00 */
[----:B------:R-:W-:-:S07]  /*0f80*/  ISETP.NE.AND P0, PT, R9, 0x1, PT ;  /* 0x000000010900780c */ /* 0x000fce0003f05270 */
[----:B------:R-:W2:Y:S08]  /*0f90*/  LDC R10, c[0x0][0xb0c] ;  /* 0x0002c300ff0a7b82 */ /* 0x000eb00000000800 */
[----:B------:R-:W3:Y:S08]  /*0fa0*/  LDC R11, c[0x0][0x370] ;  /* 0x0000dc00ff0b7b82 */ /* 0x000ef00000000800 */
[----:B------:R-:W4:Y:S01]  /*0fb0*/  LDC R12, c[0x0][0x374] ;  /* 0x0000dd00ff0c7b82 */ /* 0x000f220000000800 */
[----:B-1----:R-:W-:-:S07]  /*0fc0*/  ISETP.NE.AND P1, PT, R4, 0x1, PT ;  /* 0x000000010400780c */ /* 0x002fce0003f25270 */
[----:B------:R-:W3:Y:S01]  /*0fd0*/  LDC.64 R6, c[0x0][0xb10] ;  /* 0x0002c400ff067b82 */ /* 0x000ee20000000a00 */
[----:B--2---:R-:W-:-:S07]  /*0fe0*/  ISETP.NE.AND P2, PT, R10, 0x1, PT ;  /* 0x000000010a00780c */ /* 0x004fce0003f45270 */
[----:B------:R-:W1:Y:S08]  /*0ff0*/  LDC R8, c[0x0][0xb20] ;  /* 0x0002c800ff087b82 */ /* 0x000e700000000800 */
[----:B------:R-:W2:Y:S01]  /*1000*/  LDC.64 R2, c[0x0][0xb28] ;  /* 0x0002ca00ff027b82 */ /* 0x000ea20000000a00 */
[----:B----4-:R-:W-:-:S04]  /*1010*/  IMAD.HI.U32 R13, R12, R5, RZ ;  /* 0x000000050c0d7227 */ /* 0x010fc800078e00ff */
[----:B------:R-:W-:-:S04]  /*1020*/  IMAD.HI.U32 R5, R20, R5, RZ ;  /* 0x0000000514057227 */ /* 0x000fc800078e00ff */
[----:B---3--:R-:W-:-:S04]  /*1030*/  IMAD.HI.U32 R14, R11, R6, RZ ;  /* 0x000000060b0e7227 */ /* 0x008fc800078e00ff */
[C---:B------:R-:W-:Y:S01]  /*1040*/  IMAD.HI.U32 R16, R21.reuse, R6, RZ ;  /* 0x0000000615107227 */ /* 0x040fe200078e00ff */
[-C--:B------:R-:W-:Y:S02]  /*1050*/  @P2 SHF.R.U32.HI R11, RZ, R7.reuse, R14 ;  /* 0x00000007ff0b2219 */ /* 0x080fe4000001160e */
[-C--:B-1----:R-:W-:Y:S02]  /*1060*/  @P1 SHF.R.U32.HI R12, RZ, R8.reuse, R13 ;  /* 0x00000008ff0c1219 */ /* 0x082fe4000001160d */
[----:B------:R-:W-:Y:S02]  /*1070*/  SHF.R.U32.HI R5, RZ, R8, R5 ;  /* 0x00000008ff057219 */ /* 0x000fe40000011605 */
[----:B------:R-:W-:Y:S02]  /*1080*/  SHF.R.U32.HI R16, RZ, R7, R16 ;  /* 0x00000007ff107219 */ /* 0x000fe40000011610 */
[----:B------:R-:W-:Y:S01]  /*1090*/  SEL R5, R20, R5, !P1 ;  /* 0x0000000514057207 */ /* 0x000fe20004800000 */
[----:B--2---:R-:W-:Y:S01]  /*10a0*/  IMAD.HI.U32 R14, R12, R2, RZ ;  /* 0x000000020c0e7227 */ /* 0x004fe200078e00ff */
[----:B------:R-:W-:-:S02]  /*10b0*/  SEL R7, R21, R16, !P2 ;  /* 0x0000001015077207 */ /* 0x000fc40005000000 */
[----:B------:R-:W-:Y:S01]  /*10c0*/  IADD3 R13, PT, PT, -R5, RZ, RZ ;  /* 0x000000ff050d7210 */ /* 0x000fe20007ffe1ff */
[----:B------:R-:W-:Y:S01]  /*10d0*/  IMAD.HI.U32 R6, R11, R2, RZ ;  /* 0x000000020b067227 */ /* 0x000fe200078e00ff */
[----:B------:R-:W-:-:S03]  /*10e0*/  @P0 SHF.R.U32.HI R12, RZ, R3, R14 ;  /* 0x00000003ff0c0219 */ /* 0x000fc6000001160e */
[----:B------:R-:W-:Y:S01]  /*10f0*/  IMAD R13, R4, R13, R20 ;  /* 0x0000000d040d7224 */ /* 0x000fe200078e0214 */
[----:B------:R-:W-:Y:S01]  /*1100*/  @P0 SHF.R.U32.HI R11, RZ, R3, R6 ;  /* 0x00000003ff0b0219 */ /* 0x000fe20000011606 */
[----:B------:R-:W-:-:S04]  /*1110*/  IMAD R12, R12, R9, RZ ;  /* 0x000000090c0c7224 */ /* 0x000fc800078e02ff */
[----:B------:R-:W-:Y:S01]  /*1120*/  IMAD R6, R11, R9, RZ ;  /* 0x000000090b067224 */ /* 0x000fe200078e02ff */
[----:B------:R-:W-:-:S04]  /*1130*/  ISETP.GE.AND P1, PT, R5, R12, PT ;  /* 0x0000000c0500720c */ /* 0x000fc80003f26270 */
[----:B------:R-:W-:Y:S01]  /*1140*/  ISETP.GE.OR P1, PT, R7, R6, P1 ;  /* 0x000000060700720c */ /* 0x000fe20000f26670 */
[----:B------:R-:W-:-:S05]  /*1150*/  IMAD.HI.U32 R6, R5, R2, RZ ;  /* 0x0000000205067227 */ /* 0x000fca00078e00ff */
[----:B------:R-:W-:-:S04]  /*1160*/  SHF.R.U32.HI R6, RZ, R3, R6 ;  /* 0x00000003ff067219 */ /* 0x000fc80000011606 */
[----:B------:R-:W-:-:S03]  /*1170*/  SEL R6, R5, R6, !P0 ;  /* 0x0000000605067207 */ /* 0x000fc60004000000 */
[----:B------:R-:W-:Y:S01]  /*1180*/  @!P1 IMAD.HI.U32 R8, R7, R2, RZ ;  /* 0x0000000207089227 */ /* 0x000fe200078e00ff */
[----:B------:R-:W-:-:S04]  /*1190*/  IADD3 R2, PT, PT, -R6, RZ, RZ ;  /* 0x000000ff06027210 */ /* 0x000fc80007ffe1ff */
[----:B------:R-:W-:Y:S01]  /*11a0*/  @!P1 SHF.R.U32.HI R8, RZ, R3, R8 ;  /* 0x00000003ff089219 */ /* 0x000fe20000011608 */
[----:B------:R-:W-:-:S03]  /*11b0*/  IMAD R2, R9, R2, R5 ;  /* 0x0000000209027224 */ /* 0x000fc600078e0205 */
[----:B------:R-:W-:-:S05]  /*11c0*/  @!P1 SEL R3, R7, R8, !P0 ;  /* 0x0000000807039207 */ /* 0x000fca0004000000 */
[--C-:B------:R-:W-:Y:S02]  /*11d0*/  @!P1 IMAD.IADD R6, R6, 0x1, -R3.reuse ;  /* 0x0000000106069824 */ /* 0x100fe400078e0a03 */
[----:B------:R-:W-:Y:S01]  /*11e0*/  @!P1 IMAD R3, R2, R11, R3 ;  /* 0x0000000b02039224 */ /* 0x000fe200078e0203 */
[----:B------:R-:W-:Y:S01]  /*11f0*/  IADD3 R2, PT, PT, -R7, RZ, RZ ;  /* 0x000000ff07027210 */ /* 0x000fe20007ffe1ff */
[----:B------:R-:W-:Y:S02]  /*1200*/  @!P1 IMAD R5, R6, R9, R7 ;  /* 0x0000000906059224 */ /* 0x000fe400078e0207 */
[----:B------:R-:W-:Y:S02]  /*1210*/  @!P1 IMAD.MOV.U32 R7, RZ, RZ, R3 ;  /* 0x000000ffff079224 */ /* 0x000fe400078e0003 */
[----:B------:R-:W-:Y:S02]  /*1220*/  IMAD R2, R10, R2, R21 ;  /* 0x000000020a027224 */ /* 0x000fe400078e0215 */
[----:B------:R-:W-:-:S02]  /*1230*/  IMAD R20, R5, R4, R13 ;  /* 0x0000000405147224 */ /* 0x000fc400078e020d */
[----:B------:R-:W-:Y:S02]  /*1240*/  IMAD R21, R7, R10, R2 ;  /* 0x0000000a07157224 */ /* 0x000fe400078e0202 */
.L_x_15:
[----:B------:R-:W1:Y:S01]  /*1250*/  LDCU UR4, c[0x0][0xb30] ;  /* 0x00016600ff0477ac */ /* 0x000e620008000800 */
[----:B------:R-:W2:Y:S08]  /*1260*/  S2UR UR37, SR_CgaCtaId ;  /* 0x00000000002579c3 */ /* 0x000eb00000008800 */
[----:B------:R-:W3:Y:S01]  /*1270*/  LDC R40, c[0x0][0xb24] ;  /* 0x0002c900ff287b82 */ /* 0x000ee20000000800 */
[----:B-1----:R-:W-:-:S09]  /*1280*/  UISETP.NE.AND UP1, UPT, UR4, 0x1, UPT ;  /* 0x000000010400788c */ /* 0x002fd2000bf25270 */
[----:B--2---:R-:W-:Y:S05]  /*1290*/  BRA.U UP1, `(.L_x_16) ;  /* 0x0000000101407547 */ /* 0x004fea000b800000 */
[----:B------:R-:W1:Y:S08]  /*12a0*/  LDC.64 R4, c[0x0][0xb10] ;  /* 0x0002c400ff047b82 */ /* 0x000e700000000a00 */
[----:B------:R-:W2:Y:S08]  /*12b0*/  LDC.64 R2, c[0x0][0xb18] ;  /* 0x0002c600ff027b82 */ /* 0x000eb00000000a00 */
[----:B------:R-:W4:Y:S08]  /*12c0*/  LDC R6, c[0x0][0xb20] ;  /* 0x0002c800ff067b82 */ /* 0x000f300000000800 */
[----:B------:R-:W3:Y:S01]  /*12d0*/  LDC R8, c[0x0][0xb0c] ;  /* 0x0002c300ff087b82 */ /* 0x000ee20000000800 */
[----:B-1----:R-:W-:-:S05]  /*12e0*/  IMAD.HI.U32 R4, R21, R4, RZ ;  /* 0x0000000415047227 */ /* 0x002fca00078e00ff */
[----:B------:R-:W-:Y:S01]  /*12f0*/  SHF.R.U32.HI R4, RZ, R5, R4 ;  /* 0x00000005ff047219 */ /* 0x000fe20000011604 */
[----:B--2---:R-:W-:Y:S01]  /*1300*/  IMAD.HI.U32 R3, R20, R3, RZ ;  /* 0x0000000314037227 */ /* 0x004fe200078e00ff */
[----:B------:R-:W-:-:S04]  /*1310*/  ISETP.NE.AND P0, PT, R2, 0x1, PT ;  /* 0x000000010200780c */ /* 0x000fc80003f05270 */
[----:B----4-:R-:W-:-:S04]  /*1320*/  SHF.R.U32.HI R3, RZ, R6, R3 ;  /* 0x00000006ff037219 */ /* 0x010fc80000011603 */
[----:B------:R-:W-:Y:S02]  /*1330*/  SEL R3, R20, R3, !P0 ;  /* 0x0000000314037207 */ /* 0x000fe40004000000 */
[----:B---3--:R-:W-:-:S04]  /*1340*/  ISETP.NE.AND P1, PT, R8, 0x1, PT ;  /* 0x000000010800780c */ /* 0x008fc80003f25270 */
[----:B------:R-:W-:-:S05]  /*1350*/  SEL R4, R21, R4, !P1 ;  /* 0x0000000415047207 */ /* 0x000fca0004800000 */
[----:B------:R-:W-:Y:S02]  /*1360*/  IMAD.IADD R5, R3, 0x1, -R4 ;  /* 0x0000000103057824 */ /* 0x000fe400078e0a04 */
[----:B------:R-:W-:Y:S02]  /*1370*/  IMAD.IADD R3, R4, 0x1, -R3 ;  /* 0x0000000104037824 */ /* 0x000fe400078e0a03 */
[----:B------:R-:W-:Y:S02]  /*1380*/  IMAD R21, R5, R8, R21 ;  /* 0x0000000805157224 */ /* 0x000fe400078e0215 */
[----:B------:R-:W-:-:S07]  /*1390*/  IMAD R20, R3, R2, R20 ;  /* 0x0000000203147224 */ /* 0x000fce00078e0214 */
.L_x_16:
[----:B------:R-:W-:Y:S01]  /*13a0*/  BAR.SYNC.DEFER_BLOCKING 0x0 ;  /* 0x0000000000007b1d */ /* 0x000fe20000010000 */
[----:B------:R-:W-:Y:S01]  /*13b0*/  UISETP.NE.AND UP1, UPT, UR8, 0x2, UPT ;  /* 0x000000020800788c */ /* 0x000fe2000bf25270 */
[----:B------:R-:W-:Y:S02]  /*13c0*/  ISETP.NE.OR P5, PT, R0, 0x2, !P5 ;  /* 0x000000020000780c */ /* 0x000fe40006fa5670 */
[----:B------:R-:W-:-:S06]  /*13d0*/  LOP3.LUT R2, R108, 0x1f, RZ, 0xc0, !PT ;  /* 0x0000001f6c027812 */ /* 0x000fcc00078ec0ff */
[----:B------:R-:W-:Y:S05]  /*13e0*/  BRA.U UP1, `(.L_x_17) ;  /* 0x0000001101f07547 */ /* 0x000fea000b800000 */
[----:B------:R-:W1:Y:S01]  /*13f0*/  LDCU UR13, c[0x0][0x38c] ;  /* 0x00007180ff0d77ac */ /* 0x000e620008000800 */
[----:B------:R-:W2:Y:S01]  /*1400*/  LDC R9, c[0x0][0x370] ;  /* 0x0000dc00ff097b82 */ /* 0x000ea20000000800 */
[----:B------:R-:W-:Y:S01]  /*1410*/  PLOP3.LUT P1, PT, PT, PT, UP2, 0x80, 0x8 ;  /* 0x000000000008781c */ /* 0x000fe20003f2f028 */
[----:B------:R-:W-:Y:S01]  /*1420*/  HFMA2 R12, -RZ, RZ, 0, 0 ;  /* 0x00000000ff0c7431 */ /* 0x000fe200000001ff */
[----:B------:R-:W-:Y:S01]  /*1430*/  ISETP.EQ.OR P4, PT, R2, RZ, P5 ;  /* 0x000000ff0200720c */ /* 0x000fe20002f82670 */
[----:B------:R-:W-:Y:S01]  /*1440*/  IMAD.MOV.U32 R15, RZ, RZ, 0x1 ;  /* 0x00000001ff0f7424 */ /* 0x000fe200078e00ff */
[----:B------:R-:W-:Y:S01]  /*1450*/  PLOP3.LUT P1, PT, P1, PT, PT, 0x8, 0x80 ;  /* 0x000000000080781c */ /* 0x000fe20000f2e170 */
[----:B------:R-:W-:Y:S01]  /*1460*/  IMAD.MOV.U32 R14, RZ, RZ, RZ ;  /* 0x000000ffff0e7224 */ /* 0x000fe200078e00ff */
[----:B------:R-:W-:Y:S01]  /*1470*/  MOV R8, 0x1 ;  /* 0x0000000100087802 */ /* 0x000fe20000000f00 */
[----:B------:R-:W4:Y:S01]  /*1480*/  LDC R0, c[0x0][0x374] ;  /* 0x0000dd00ff007b82 */ /* 0x000f220000000800 */
[----:B------:R-:W-:Y:S01]  /*1490*/  IMAD.MOV.U32 R10, RZ, RZ, RZ ;  /* 0x000000ffff0a7224 */ /* 0x000fe200078e00ff */
[----:B------:R-:W2:Y:S01]  /*14a0*/  LDCU.64 UR22, c[0x0][0x348] ;  /* 0x00006900ff1677ac */ /* 0x000ea20008000a00 */
[----:B------:R-:W-:Y:S01]  /*14b0*/  UMOV UR6, URZ ;  /* 0x000000ff00067c82 */ /* 0x000fe20008000000 */
[----:B-1----:R-:W-:-:S04]  /*14c0*/  UIADD3 UR5, UPT, UPT, UR13, 0x7f, URZ ;  /* 0x0000007f0d057890 */ /* 0x002fc8000fffe0ff */
[----:B------:R-:W-:-:S04]  /*14d0*/  USHF.R.S32.HI UR4, URZ, 0x1f, UR5 ;  /* 0x0000001fff047899 */ /* 0x000fc80008011405 */
[----:B------:R-:W-:-:S04]  /*14e0*/  ULEA.HI UR4, UR4, UR5, URZ, 0x7 ;  /* 0x0000000504047291 */ /* 0x000fc8000f8f38ff */
[----:B------:R-:W-:Y:S02]  /*14f0*/  USHF.R.S32.HI UR15, URZ, 0x7, UR4 ;  /* 0x00000007ff0f7899 */ /* 0x000fe40008011404 */
[----:B------:R-:W-:Y:S02]  /*1500*/  UIADD3 UR4, UPT, UPT, UR13, -0x1, URZ ;  /* 0xffffffff0d047890 */ /* 0x000fe4000fffe0ff */
[----:B------:R-:W-:Y:S02]  /*1510*/  UISETP.LT.U32.AND UP0, UPT, UR15, 0x8, UPT ;  /* 0x000000080f00788c */ /* 0x000fe4000bf01070 */
[----:B------:R-:W-:Y:S02]  /*1520*/  UISETP.GE.U32.AND UP1, UPT, UR4, -0xff, UPT ;  /* 0xffffff010400788c */ /* 0x000fe4000bf26070 */
[----:B------:R-:W-:Y:S02]  /*1530*/  USEL UR14, UR15, 0x8, UP0 ;  /* 0x000000080f0e7887 */ /* 0x000fe40008000000 */
[----:B------:R-:W-:-:S02]  /*1540*/  UIADD3 UR13, UPT, UPT, UR13, 0xfe, URZ ;  /* 0x000000fe0d0d7890 */ /* 0x000fc4000fffe0ff */
[----:B------:R-:W-:Y:S02]  /*1550*/  UIADD3 UR5, UPT, UPT, UR14, -0x1, URZ ;  /* 0xffffffff0e057890 */ /* 0x000fe4000fffe0ff */
[----:B------:R-:W-:-:S03]  /*1560*/  UIADD3 UR7, UPT, UPT, UR15, -UR14, URZ ;  /* 0x8000000e0f077290 */ /* 0x000fc6000fffe0ff */
[----:B------:R-:W-:-:S04]  /*1570*/  @UP1 UIADD3 UR5, UPT, UPT, UR14, URZ, URZ ;  /* 0x000000ff0e051290 */ /* 0x000fc8000fffe0ff */
[----:B--2---:R-:W-:-:S12]  /*1580*/  UIADD3 UR5, UPT, UPT, UR5, 0x1, URZ ;  /* 0x0000000105057890 */ /* 0x004fd8000fffe0ff */
.L_x_35:
[----:B------:R-:W-:Y:S01]  /*1590*/  UISETP.NE.AND UP0, UPT, UR37, URZ, UPT ;  /* 0x000000ff2500728c */ /* 0x000fe2000bf05270 */
[----:B------:R-:W1:Y:S08]  /*15a0*/  S2UR UR37, SR_CgaCtaId ;  /* 0x00000000002579c3 */ /* 0x000e700000008800 */
[----:B------:R-:W-:Y:S05]  /*15b0*/  BRA.U UP0, `(.L_x_18) ;  /* 0x0000000100347547 */ /* 0x000fea000b800000 */
[----:B------:R-:W2:Y:S01]  /*15c0*/  S2R R2, SR_CgaCtaId ;  /* 0x0000000000027919 */ /* 0x000ea20000008800 */
[----:B------:R-:W-:-:S04]  /*15d0*/  MOV R3, 0x400 ;  /* 0x0000040000037802 */ /* 0x000fc80000000f00 */
[----:B--2---:R-:W-:Y:S02]  /*15e0*/  LEA R3, R2, R3, 0x18 ;  /* 0x0000000302037211 */ /* 0x004fe400078ec0ff */
[----:B------:R-:W-:-:S03]  /*15f0*/  SHF.L.U32 R2, R8, 0x1f, RZ ;  /* 0x0000001f08027819 */ /* 0x000fc600000006ff */
[----:B------:R-:W-:-:S04]  /*1600*/  IMAD R3, R10, 0x8, R3 ;  /* 0x000000080a037824 */ /* 0x000fc800078e0203 */
[----:B------:R-:W2:Y:S02]  /*1610*/  SYNCS.PHASECHK.TRANS64.TRYWAIT P0, [R3+URZ+0x120], R2 ;  /* 0x00012002030075a7 */ /* 0x000ea400080011ff */
[----:B--2---:R-:W-:Y:S05]  /*1620*/  @!P0 BRA `(.L_x_19) ;  /* 0x0000005c008c8947 */ /* 0x004fea0003800000 */
.L_x_109:
[----:B------:R-:W-:Y:S01]  /*1630*/  VIADD R10, R10, 0x1 ;  /* 0x000000010a0a7836 */ /* 0x000fe20000000000 */
[----:B------:R2:W-:Y:S04]  /*1640*/  SYNCS.ARRIVE.TRANS64.A1T0 RZ, [R3+URZ+0x110], RZ ;  /* 0x000110ff03ff79a7 */ /* 0x0005e800081000ff */
[----:B------:R-:W-:-:S04]  /*1650*/  ISETP.NE.AND P0, PT, R10, 0x2, PT ;  /* 0x000000020a00780c */ /* 0x000fc80003f05270 */
[----:B------:R-:W-:Y:S02]  /*1660*/  SEL R10, R10, RZ, P0 ;  /* 0x000000ff0a0a7207 */ /* 0x000fe40000000000 */
[----:B--2---:R-:W-:-:S04]  /*1670*/  SEL R3, RZ, 0x1, P0 ;  /* 0x00000001ff037807 */ /* 0x004fc80000000000 */
[----:B------:R-:W-:-:S07]  /*1680*/  LOP3.LUT R8, R8, R3, RZ, 0x3c, !PT ;  /* 0x0000000308087212 */ /* 0x000fce00078e3cff */
.L_x_18:
[----:B------:R-:W-:Y:S01]  /*1690*/  UMOV UR4, 0x400 ;  /* 0x0000040000047882 */ /* 0x000fe20000000000 */
[----:B------:R-:W-:Y:S01]  /*16a0*/  SHF.L.U32 R2, R15, 0x1f, RZ ;  /* 0x0000001f0f027819 */ /* 0x000fe200000006ff */
[----:B-1----:R-:W-:Y:S01]  /*16b0*/  ULEA UR4, UR37, UR4, 0x18 ;  /* 0x0000000425047291 */ /* 0x002fe2000f8ec0ff */
[----:B------:R-:W-:Y:S01]  /*16c0*/  R2UR UR35, R21 ;  /* 0x00000000152372ca */ /* 0x000fe200000e0000 */
[----:B------:R-:W-:Y:S01]  /*16d0*/  UISETP.GE.U32.AND UP0, UPT, UR13, 0xff, UPT ;  /* 0x000000ff0d00788c */ /* 0x000fe2000bf06070 */
[----:B------:R-:W-:Y:S01]  /*16e0*/  R2UR UR11, R20 ;  /* 0x00000000140b72ca */ /* 0x000fe200000e0000 */
[----:B------:R-:W-:Y:S01]  /*16f0*/  ULEA UR8, UR6, UR4, 0x3 ;  /* 0x0000000406087291 */ /* 0x000fe2000f8e18ff */
[----:B------:R-:W-:-:S08]  /*1700*/  UMOV UR24, URZ ;  /* 0x000000ff00187c82 */ /* 0x000fd00008000000 */
[----:B------:R1:W2:Y:S01]  /*1710*/  SYNCS.PHASECHK.TRANS64.TRYWAIT P0, [UR8+0x40], R2 ;  /* 0x00004002ff0075a7 */ /* 0x0002a20008001108 */
[----:B------:R-:W-:Y:S02]  /*1720*/  USHF.L.U32 UR35, UR35, 0x6, URZ ;  /* 0x0000000623237899 */ /* 0x000fe400080006ff */
[----:B------:R-:W-:Y:S01]  /*1730*/  USHF.L.U32 UR11, UR11, 0x7, URZ ;  /* 0x000000070b0b7899 */ /* 0x000fe200080006ff */
[----:B------:R-:W-:Y:S11]  /*1740*/  BRA.U !UP0, `(.L_x_20) ;  /* 0x0000000108a87547 */ /* 0x000ff6000b800000 */
[----:B------:R-:W-:Y:S01]  /*1750*/  UMOV UR16, URZ ;  /* 0x000000ff00107c82 */ /* 0x000fe20008000000 */
[----:B------:R-:W-:-:S05]  /*1760*/  UMOV UR17, UR6 ;  /* 0x0000000600117c82 */ /* 0x000fca0008000000 */
.L_x_25:
[----:B-1----:R-:W-:Y:S01]  /*1770*/  ULEA UR33, UR17, UR4, 0x3 ;  /* 0x0000000411217291 */ /* 0x002fe2000f8e18ff */
[----:B--2---:R-:W-:Y:S01]  /*1780*/  @!P5 MOV R3, 0x6000 ;  /* 0x000060000003d802 */ /* 0x004fe20000000f00 */
[----:B--2---:R-:W-:Y:S10]  /*1790*/  @P0 BRA `(.L_x_21) ;  /* 0x00000000000c0947 */ /* 0x004ff40003800000 */
[----:B------:R-:W-:-:S04]  /*17a0*/  SHF.L.U32 R5, R15, 0x1f, RZ ;  /* 0x0000001f0f057819 */ /* 0x000fc800000006ff */
[----:B------:R-:W2:Y:S02]  /*17b0*/  SYNCS.PHASECHK.TRANS64.TRYWAIT P0, [UR33+0x40], R5 ;  /* 0x00004005ff0075a7 */ /* 0x000ea40008001121 */
[----:B--2---:R-:W-:Y:S05]  /*17c0*/  @!P0 BRA `(.L_x_22) ;  /* 0x0000005c00388947 */ /* 0x004fea0003800000 */
.L_x_21:
[----:B------:R2:W-:Y:S01]  /*17d0*/  @!P5 SYNCS.ARRIVE.TRANS64 RZ, [UR33], R3 ;  /* 0x00000003ffffd9a7 */ /* 0x0005e20008000021 */
[----:B------:R-:W-:Y:S04]  /*17e0*/  BSSY.RECONVERGENT B0, `(.L_x_23) ;  /* 0x0000003000007945 */ /* 0x000fe80003800200 */
[----:B------:R-:W-:Y:S05]  /*17f0*/  @P4 BRA `(.L_x_24) ;  /* 0x0000000000044947 */ /* 0x000fea0003800000 */
[----:B------:R-:W-:Y:S05]  /*1800*/  BPT.TRAP 0x1 ;  /* 0x000000040000795c */ /* 0x000fea0000300000 */
.L_x_24:
[----:B------:R-:W-:Y:S05]  /*1810*/  BSYNC.RECONVERGENT B0 ;  /* 0x0000000000007941 */ /* 0x000fea0003800200 */
.L_x_23:
[----:B------:R-:W-:Y:S02]  /*1820*/  UIADD3 UR6, UPT, UPT, UR17, 0x1, URZ ;  /* 0x0000000111067890 */ /* 0x000fe4000fffe0ff */
[----:B------:R-:W-:Y:S02]  /*1830*/  ULEA UR32, UR17, UR4, 0xd ;  /* 0x0000000411207291 */ /* 0x000fe4000f8e68ff */
[----:B------:R-:W-:Y:S02]  /*1840*/  UISETP.NE.AND UP0, UPT, UR6, 0x8, UPT ;  /* 0x000000080600788c */ /* 0x000fe4000bf05270 */
[----:B------:R-:W-:Y:S02]  /*1850*/  UIADD3 UR26, UP1, UPT, UR22, 0x80, URZ ;  /* 0x00000080161a7890 */ /* 0x000fe4000ff3e0ff */
[----:B------:R-:W-:Y:S02]  /*1860*/  USEL UR9, URZ, 0x1, UP0 ;  /* 0x00000001ff097887 */ /* 0x000fe40008000000 */
[----:B------:R-:W-:-:S02]  /*1870*/  USEL UR6, UR6, URZ, UP0 ;  /* 0x000000ff06067287 */ /* 0x000fc40008000000 */
[----:B------:R-:W-:Y:S02]  /*1880*/  UIADD3 UR20, UP0, UPT, UR22, 0x180, URZ ;  /* 0x0000018016147890 */ /* 0x000fe4000ff1e0ff */
[----:B------:R-:W-:Y:S01]  /*1890*/  ULEA UR8, UR6, UR4, 0x3 ;  /* 0x0000000406087291 */ /* 0x000fe2000f8e18ff */
[----:B------:R-:W-:Y:S01]  /*18a0*/  LOP3.LUT R15, R15, UR9, RZ, 0x3c, !PT ;  /* 0x000000090f0f7c12 */ /* 0x000fe2000f8e3cff */
[----:B------:R-:W-:Y:S02]  /*18b0*/  USHF.L.U32 UR34, UR16, 0x7, URZ ;  /* 0x0000000710227899 */ /* 0x000fe400080006ff */
[----:B------:R-:W-:Y:S01]  /*18c0*/  UIADD3.X UR27, UPT, UPT, URZ, UR23, URZ, UP1, !UPT ;  /* 0x00000017ff1b7290 */ /* 0x000fe20008ffe4ff */
[----:B-1----:R-:W-:Y:S01]  /*18d0*/  SHF.L.U32 R2, R15, 0x1f, RZ ;  /* 0x0000001f0f027819 */ /* 0x002fe200000006ff */
[----:B------:R-:W-:Y:S02]  /*18e0*/  UIADD3 UR32, UPT, UPT, UR32, 0x4400, URZ ;  /* 0x0000440020207890 */ /* 0x000fe4000fffe0ff */
[----:B------:R-:W-:Y:S01]  /*18f0*/  UIADD3.X UR21, UPT, UPT, URZ, UR23, URZ, UP0, !UPT ;  /* 0x00000017ff157290 */ /* 0x000fe200087fe4ff */
[----:B------:R1:W1:Y:S01]  /*1900*/  SYNCS.PHASECHK.TRANS64.TRYWAIT P0, [UR8+0x40], R2 ;  /* 0x00004002ff0075a7 */ /* 0x0002620008001108 */
[----:B------:R-:W-:Y:S01]  /*1910*/  ULEA UR8, UR17, UR4, 0xe ;  /* 0x0000000411087291 */ /* 0x000fe2000f8e70ff */
[----:B------:R-:W-:Y:S01]  /*1920*/  UMOV UR18, 0x0 ;  /* 0x0000000000127882 */ /* 0x000fe20000000000 */
[----:B------:R-:W-:-:S02]  /*1930*/  UMOV UR19, 0x10000000 ;  /* 0x1000000000137882 */ /* 0x000fc40000000000 */
[----:B------:R-:W-:Y:S01]  /*1940*/  UIADD3 UR8, UPT, UPT, UR8, 0x14400, URZ ;  /* 0x0001440008087890 */ /* 0x000fe2000fffe0ff */
[----:B------:R1:W-:Y:S01]  /*1950*/  UTMALDG.3D [UR32], [UR26], desc[UR18] ;  /* 0x000012201a0075b4 */ /* 0x0003e20008011000 */
[----:B------:R-:W-:Y:S01]  /*1960*/  UMOV UR12, UR36 ;  /* 0x00000024000c7c82 */ /* 0x000fe20008000000 */
[----:B------:R-:W-:Y:S01]  /*1970*/  UMOV UR9, UR33 ;  /* 0x0000002100097c82 */ /* 0x000fe20008000000 */
[----:B------:R-:W-:Y:S01]  /*1980*/  UMOV UR10, UR34 ;  /* 0x00000022000a7c82 */ /* 0x000fe20008000000 */
[----:B------:R-:W-:Y:S01]  /*1990*/  UIADD3 UR16, UPT, UPT, UR16, 0x1, URZ ;  /* 0x0000000110107890 */ /* 0x000fe2000fffe0ff */
[----:B------:R-:W-:Y:S01]  /*19a0*/  UMOV UR24, UR5 ;  /* 0x0000000500187c82 */ /* 0x000fe20008000000 */
[----:B------:R-:W-:Y:S02]  /*19b0*/  UMOV UR17, UR6 ;  /* 0x0000000600117c82 */ /* 0x000fe40008000000 */
[----:B------:R1:W-:Y:S01]  /*19c0*/  UTMALDG.3D [UR8], [UR20], desc[UR18] ;  /* 0x00001208140075b4 */ /* 0x0003e20008011000 */
[----:B------:R-:W-:-:S09]  /*19d0*/  UISETP.NE.AND UP0, UPT, UR16, UR5, UPT ;  /* 0x000000051000728c */ /* 0x000fd2000bf05270 */
[----:B------:R-:W-:Y:S05]  /*19e0*/  BRA.U UP0, `(.L_x_25) ;  /* 0xfffffffd00607547 */ /* 0x000fea000b83ffff */
.L_x_20:
[----:B-1----:R-:W-:Y:S01]  /*19f0*/  ULEA UR8, UR6, UR4, 0x3 ;  /* 0x0000000406087291 */ /* 0x002fe2000f8e18ff */
[----:B------:R-:W-:Y:S01]  /*1a00*/  SHF.L.U32 R2, R15, 0x1f, RZ ;  /* 0x0000001f0f027819 */ /* 0x000fe200000006ff */
[----:B------:R-:W-:Y:S01]  /*1a10*/  @!P1 SYNCS.ARRIVE.TRANS64.A1T0 RZ, [UR4+0xa8], RZ ;  /* 0x0000a8ffffff99a7 */ /* 0x000fe20008100004 */
[----:B------:R-:W-:-:S06]  /*1a20*/  UISETP.GT.AND UP0, UPT, UR15, UR14, UPT ;  /* 0x0000000e0f00728c */ /* 0x000fcc000bf04270 */
[----:B--2---:R1:W2:Y:S03]  /*1a30*/  SYNCS.PHASECHK.TRANS64.TRYWAIT P0, [UR8+0x40], R2 ;  /* 0x00004002ff0075a7 */ /* 0x0042a60008001108 */
[----:B------:R-:W-:Y:S05]  /*1a40*/  BRA.U !UP0, `(.L_x_26) ;  /* 0x0000000108ac7547 */ /* 0x000fea000b800000 */
[----:B------:R-:W-:Y:S01]  /*1a50*/  UIADD3 UR21, UPT, UPT, UR7, UR24, URZ ;  /* 0x0000001807157290 */ /* 0x000fe2000fffe0ff */
[----:B------:R-:W-:-:S11]  /*1a60*/  UMOV UR25, UR6 ;  /* 0x0000000600197c82 */ /* 0x000fd60008000000 */
.L_x_31:
[----:B-1----:R-:W-:Y:S01]  /*1a70*/  ULEA UR17, UR25, UR4, 0x3 ;  /* 0x0000000419117291 */ /* 0x002fe2000f8e18ff */
[----:B--2---:R-:W-:Y:S01]  /*1a80*/  @!P5 MOV R3, 0x6000 ;  /* 0x000060000003d802 */ /* 0x004fe20000000f00 */
[----:B--2---:R-:W-:Y:S10]  /*1a90*/  @P0 BRA `(.L_x_27) ;  /* 0x00000000000c0947 */ /* 0x004ff40003800000 */
[----:B------:R-:W-:-:S04]  /*1aa0*/  SHF.L.U32 R5, R15, 0x1f, RZ ;  /* 0x0000001f0f057819 */ /* 0x000fc800000006ff */
[----:B------:R-:W2:Y:S02]  /*1ab0*/  SYNCS.PHASECHK.TRANS64.TRYWAIT P0, [UR17+0x40], R5 ;  /* 0x00004005ff0075a7 */ /* 0x000ea40008001111 */
[----:B--2---:R-:W-:Y:S05]  /*1ac0*/  @!P0 BRA `(.L_x_28) ;  /* 0x0000005800908947 */ /* 0x004fea0003800000 */
.L_x_27:
[----:B------:R2:W-:Y:S01]  /*1ad0*/  @!P5 SYNCS.ARRIVE.TRANS64 RZ, [UR17], R3 ;  /* 0x00000003ffffd9a7 */ /* 0x0005e20008000011 */
[----:B------:R-:W-:Y:S04]  /*1ae0*/  BSSY.RECONVERGENT B0, `(.L_x_29) ;  /* 0x0000003000007945 */ /* 0x000fe80003800200 */
[----:B------:R-:W-:Y:S05]  /*1af0*/  @P4 BRA `(.L_x_30) ;  /* 0x0000000000044947 */ /* 0x000fea0003800000 */
[----:B------:R-:W-:Y:S05]  /*1b00*/  BPT.TRAP 0x1 ;  /* 0x000000040000795c */ /* 0x000fea0000300000 */
.L_x_30:
[----:B------:R-:W-:Y:S05]  /*1b10*/  BSYNC.RECONVERGENT B0 ;  /* 0x0000000000007941 */ /* 0x000fea0003800200 */
.L_x_29:
        /* <DEDUP_REMOVED lines=10> */
[----:B------:R-:W-:Y:S01]  /*1bc0*/  UIADD3 UR16, UPT, UPT, UR16, 0x4400, URZ ;  /* 0x0000440010107890 */ /* 0x000fe2000fffe0ff */
[----:B-1----:R-:W-:Y:S01]  /*1bd0*/  SHF.L.U32 R2, R15, 0x1f, RZ ;  /* 0x0000001f0f027819 */ /* 0x002fe200000006ff */
[----:B------:R-:W-:Y:S02]  /*1be0*/  UIADD3.X UR31, UPT, UPT, URZ, UR23, URZ, UP1, !UPT ;  /* 0x00000017ff1f7290 */ /* 0x000fe40008ffe4ff */
[----:B------:R-:W-:Y:S01]  /*1bf0*/  UIADD3.X UR29, UPT, UPT, URZ, UR23, URZ, UP0, !UPT ;  /* 0x00000017ff1d7290 */ /* 0x000fe200087fe4ff */
[----:B------:R1:W1:Y:S01]  /*1c00*/  SYNCS.PHASECHK.TRANS64.TRYWAIT P0, [UR8+0x40], R2 ;  /* 0x00004002ff0075a7 */ /* 0x0002620008001108 */
[----:B------:R-:W-:Y:S01]  /*1c10*/  ULEA UR8, UR25, UR4, 0xe ;  /* 0x0000000419087291 */ /* 0x000fe2000f8e70ff */
[----:B------:R-:W-:Y:S01]  /*1c20*/  UMOV UR26, 0x0 ;  /* 0x00000000001a7882 */ /* 0x000fe20000000000 */
[----:B------:R-:W-:-:S02]  /*1c30*/  UMOV UR27, 0x10000000 ;  /* 0x10000000001b7882 */ /* 0x000fc40000000000 */
[----:B------:R-:W-:Y:S01]  /*1c40*/  UIADD3 UR8, UPT, UPT, UR8, 0x14400, URZ ;  /* 0x0001440008087890 */ /* 0x000fe2000fffe0ff */
[----:B------:R-:W-:Y:S01]  /*1c50*/  UMOV UR19, UR35 ;  /* 0x0000002300137c82 */ /* 0x000fe20008000000 */
[----:B------:R-:W-:Y:S01]  /*1c60*/  UMOV UR20, UR36 ;  /* 0x0000002400147c82 */ /* 0x000fe20008000000 */
[----:B------:R-:W-:Y:S01]  /*1c70*/  UMOV UR12, UR36 ;  /* 0x00000024000c7c82 */ /* 0x000fe20008000000 */
[----:B------:R-:W-:Y:S01]  /*1c80*/  UMOV UR9, UR17 ;  /* 0x0000001100097c82 */ /* 0x000fe20008000000 */
[----:B------:R-:W-:Y:S01]  /*1c90*/  UMOV UR10, UR18 ;  /* 0x00000012000a7c82 */ /* 0x000fe20008000000 */
[----:B------:R1:W-:Y:S01]  /*1ca0*/  UTMALDG.3D [UR16], [UR30], desc[UR26] ;  /* 0x00001a101e0075b4 */ /* 0x0003e20008011000 */
[----:B------:R-:W-:Y:S01]  /*1cb0*/  UIADD3 UR24, UPT, UPT, UR24, 0x1, URZ ;  /* 0x0000000118187890 */ /* 0x000fe2000fffe0ff */
[----:B------:R-:W-:-:S03]  /*1cc0*/  UMOV UR25, UR6 ;  /* 0x0000000600197c82 */ /* 0x000fc60008000000 */
[----:B------:R-:W-:Y:S01]  /*1cd0*/  UISETP.NE.AND UP0, UPT, UR24, UR21, UPT ;  /* 0x000000151800728c */ /* 0x000fe2000bf05270 */
[----:B------:R1:W-:Y:S08]  /*1ce0*/  UTMALDG.3D [UR8], [UR28], desc[UR26] ;  /* 0x00001a081c0075b4 */ /* 0x0003f00008011000 */
[----:B------:R-:W-:Y:S05]  /*1cf0*/  BRA.U UP0, `(.L_x_31) ;  /* 0xfffffffd005c7547 */ /* 0x000fea000b83ffff */
.L_x_26:
[----:B-1----:R-:W-:Y:S01]  /*1d00*/  LEA R2, R14, UR4, 0x3 ;  /* 0x000000040e027c11 */ /* 0x002fe2000f8e18ff */
[----:B------:R-:W-:Y:S01]  /*1d10*/  NOP ;  /* 0x0000000000007918 */ /* 0x000fe20000000000 */
[----:B--2---:R-:W-:Y:S02]  /*1d20*/  SHF.L.U32 R3, R12, 0x1f, RZ ;  /* 0x0000001f0c037819 */ /* 0x004fe400000006ff */
[----:B------:R-:W-:Y:S02]  /*1d30*/  LEA R4, R14, UR4, 0x4 ;  /* 0x000000040e047c11 */ /* 0x000fe4000f8e20ff */
[----:B------:R-:W1:Y:S02]  /*1d40*/  SYNCS.PHASECHK.TRANS64.TRYWAIT P0, [R2+URZ+0xb0], R3 ;  /* 0x0000b003020075a7 */ /* 0x000e6400080011ff */
[----:B-1----:R-:W-:Y:S05]  /*1d50*/  @!P0 BRA `(.L_x_32) ;  /* 0x0000005800048947 */ /* 0x002fea0003800000 */
.L_x_112:
[----:B------:R-:W2:Y:S01]  /*1d60*/  LDS.128 R4, [R4+0x140] ;  /* 0x0001400004047984 */ /* 0x000ea20000000c00 */
[----:B---3--:R-:W-:Y:S01]  /*1d70*/  ISETP.GE.AND P0, PT, R40, 0x1, PT ;  /* 0x000000012800780c */ /* 0x008fe20003f06270 */
[----:B-1----:R-:W-:Y:S01]  /*1d80*/  VIADD R2, R2, 0xc0 ;  /* 0x000000c002027836 */ /* 0x002fe20000000000 */
[----:B------:R-:W-:Y:S01]  /*1d90*/  @!PT LDS RZ, [RZ] ;  /* 0x00000000fffff984 */ /* 0x000fe20000000800 */
[----:B------:R-:W-:Y:S01]  /*1da0*/  @!PT LDS RZ, [RZ] ;  /* 0x00000000fffff984 */ /* 0x000fe20000000800 */
[----:B------:R-:W-:Y:S01]  /*1db0*/  @!PT LDS RZ, [RZ] ;  /* 0x00000000fffff984 */ /* 0x000fe20000000800 */
[----:B------:R-:W-:Y:S01]  /*1dc0*/  @!PT LDS RZ, [RZ] ;  /* 0x00000000fffff984 */ /* 0x000fe20000000800 */
[----:B------:R1:W-:Y:S06]  /*1dd0*/  MEMBAR.ALL.CTA ;  /* 0x0000000000007992 */ /* 0x0003ec0000008000 */
[----:B-1----:R-:W1:Y:S01]  /*1de0*/  FENCE.VIEW.ASYNC.S ;  /* 0x00000000000073c6 */ /* 0x002e620000000000 */
[----:B------:R-:W-:-:S04]  /*1df0*/  PRMT R2, RZ, 0x654, R2 ;  /* 0x00000654ff027816 */ /* 0x000fc80000000002 */
[----:B-1----:R1:W-:Y:S01]  /*1e00*/  SYNCS.ARRIVE.TRANS64.RED.A1T0 RZ, [R2+URZ], RZ ;  /* 0x000000ff02ff79a7 */ /* 0x0023e200081004ff */
[----:B--2---:R-:W-:-:S13]  /*1e10*/  LOP3.LUT P2, RZ, R6, 0x1, RZ, 0xc0, !PT ;  /* 0x0000000106ff7812 */ /* 0x004fda000784c0ff */
[----:B------:R-:W-:Y:S01]  /*1e20*/  @P2 SHF.R.U32.HI R3, RZ, 0x10, R5 ;  /* 0x00000010ff032819 */ /* 0x000fe20000011605 */
[----:B------:R-:W-:Y:S01]  /*1e30*/  VOTEU.ANY UP0, P2 ;  /* 0x0000000000ff7886 */ /* 0x000fe20001000100 */
[----:B------:R-:W-:Y:S02]  /*1e40*/  @P2 MOV R13, R4 ;  /* 0x00000004000d2202 */ /* 0x000fe40000000f00 */
[----:B------:R-:W-:Y:S02]  /*1e50*/  @P2 R2UR.BROADCAST UR8, R3 ;  /* 0x00000000030822ca */ /* 0x000fe400008e0000 */
[----:B------:R-:W-:-:S11]  /*1e60*/  @P2 LOP3.LUT R11, R5, 0xffff, RZ, 0xc0, !PT ;  /* 0x0000ffff050b2812 */ /* 0x000fd600078ec0ff */
[----:B------:R-:W-:Y:S01]  /*1e70*/  @UP0 UMOV UR36, UR8 ;  /* 0x0000000800240c82 */ /* 0x000fe20008000000 */
[----:B-1----:R-:W-:Y:S05]  /*1e80*/  @!P0 BRA `(.L_x_33) ;  /* 0x0000000000b88947 */ /* 0x002fea0003800000 */
[----:B------:R-:W4:Y:S01]  /*1e90*/  LDC.64 R4, c[0x0][0xb18] ;  /* 0x0002c600ff047b82 */ /* 0x000f220000000a00 */
[----:B------:R-:W-:-:S07]  /*1ea0*/  ISETP.NE.AND P3, PT, R40, 0x1, PT ;  /* 0x000000012800780c */ /* 0x000fce0003f65270 */
[----:B------:R-:W1:Y:S08]  /*1eb0*/  LDC.64 R6, c[0x0][0xb10] ;  /* 0x0002c400ff067b82 */ /* 0x000e700000000a00 */
[----:B------:R-:W2:Y:S08]  /*1ec0*/  LDC R16, c[0x0][0xb20] ;  /* 0x0002c800ff107b82 */ /* 0x000eb00000000800 */
[----:B------:R-:W3:Y:S01]  /*1ed0*/  LDC R18, c[0x0][0xb0c] ;  /* 0x0002c300ff127b82 */ /* 0x000ee20000000800 */
[----:B----4-:R-:W-:Y:S01]  /*1ee0*/  IMAD.HI.U32 R17, R0, R5, RZ ;  /* 0x0000000500117227 */ /* 0x010fe200078e00ff */
[----:B------:R-:W-:-:S03]  /*1ef0*/  ISETP.NE.AND P0, PT, R4, 0x1, PT ;  /* 0x000000010400780c */ /* 0x000fc60003f05270 */
[----:B------:R-:W-:-:S03]  /*1f00*/  IMAD.HI.U32 R5, R11, R5, RZ ;  /* 0x000000050b057227 */ /* 0x000fc600078e00ff */
[----:B------:R-:W4:Y:S01]  /*1f10*/  LDC.64 R2, c[0x0][0xb28] ;  /* 0x0002ca00ff027b82 */ /* 0x000f220000000a00 */
[----:B-1----:R-:W-:-:S04]  /*1f20*/  IMAD.HI.U32 R20, R9, R6, RZ ;  /* 0x0000000609147227 */ /* 0x002fc800078e00ff */
[----:B------:R-:W-:Y:S01]  /*1f30*/  IMAD.HI.U32 R22, R13, R6, RZ ;  /* 0x000000060d167227 */ /* 0x000fe200078e00ff */
[----:B------:R-:W-:Y:S02]  /*1f40*/  SHF.R.U32.HI R20, RZ, R7, R20 ;  /* 0x00000007ff147219 */ /* 0x000fe40000011614 */
[-C--:B--2---:R-:W-:Y:S02]  /*1f50*/  SHF.R.U32.HI R17, RZ, R16.reuse, R17 ;  /* 0x00000010ff117219 */ /* 0x084fe40000011611 */
[----:B------:R-:W-:Y:S02]  /*1f60*/  SHF.R.U32.HI R16, RZ, R16, R5 ;  /* 0x00000010ff107219 */ /* 0x000fe40000011605 */
[----:B------:R-:W-:Y:S02]  /*1f70*/  SEL R17, R0, R17, !P0 ;  /* 0x0000001100117207 */ /* 0x000fe40004000000 */
[----:B------:R-:W-:Y:S02]  /*1f80*/  SHF.R.U32.HI R22, RZ, R7, R22 ;  /* 0x00000007ff167219 */ /* 0x000fe40000011616 */
[----:B---3--:R-:W-:-:S02]  /*1f90*/  ISETP.NE.AND P1, PT, R18, 0x1, PT ;  /* 0x000000011200780c */ /* 0x008fc40003f25270 */
[----:B------:R-:W-:Y:S02]  /*1fa0*/  SEL R5, R11, R16, !P0 ;  /* 0x000000100b057207 */ /* 0x000fe40004000000 */
[----:B------:R-:W-:Y:S02]  /*1fb0*/  SEL R19, R9, R20, !P1 ;  /* 0x0000001409137207 */ /* 0x000fe40004800000 */
[----:B------:R-:W-:Y:S01]  /*1fc0*/  SEL R7, R13, R22, !P1 ;  /* 0x000000160d077207 */ /* 0x000fe20004800000 */
[----:B----4-:R-:W-:-:S04]  /*1fd0*/  IMAD.HI.U32 R20, R17, R2, RZ ;  /* 0x0000000211147227 */ /* 0x010fc800078e00ff */
[----:B------:R-:W-:Y:S01]  /*1fe0*/  IMAD.HI.U32 R6, R19, R2, RZ ;  /* 0x0000000213067227 */ /* 0x000fe200078e00ff */
[----:B------:R-:W-:-:S04]  /*1ff0*/  @P3 SHF.R.U32.HI R17, RZ, R3, R20 ;  /* 0x00000003ff113219 */ /* 0x000fc80000011614 */
        /* <DEDUP_REMOVED lines=8> */
[----:B------:R-:W-:-:S04]  /*2080*/  @!P0 IMAD.HI.U32 R16, R7, R2, RZ ;  /* 0x0000000207108227 */ /* 0x000fc800078e00ff */
[----:B------:R-:W-:Y:S01]  /*2090*/  IMAD.MOV R2, RZ, RZ, -R6 ;  /* 0x000000ffff027224 */ /* 0x000fe200078e0a06 */
[----:B------:R-:W-:-:S03]  /*20a0*/  @!P0 SHF.R.U32.HI R16, RZ, R3, R16 ;  /* 0x00000003ff108219 */ /* 0x000fc60000011610 */
[----:B------:R-:W-:Y:S01]  /*20b0*/  IMAD R2, R40, R2, R5 ;  /* 0x0000000228027224 */ /* 0x000fe200078e0205 */
[----:B------:R-:W-:Y:S02]  /*20c0*/  @!P0 SEL R3, R7, R16, !P3 ;  /* 0x0000001007038207 */ /* 0x000fe40005800000 */
[----:B------:R-:W-:-:S03]  /*20d0*/  IADD3 R16, PT, PT, -R5, RZ, RZ ;  /* 0x000000ff05107210 */ /* 0x000fc60007ffe1ff */
[--C-:B------:R-:W-:Y:S02]  /*20e0*/  @!P0 IMAD.IADD R6, R6, 0x1, -R3.reuse ;  /* 0x0000000106068824 */ /* 0x100fe400078e0a03 */
[----:B------:R-:W-:Y:S01]  /*20f0*/  @!P0 IMAD R3, R2, R19, R3 ;  /* 0x0000001302038224 */ /* 0x000fe200078e0203 */
[----:B------:R-:W-:Y:S01]  /*2100*/  IADD3 R2, PT, PT, -R7, RZ, RZ ;  /* 0x000000ff07027210 */ /* 0x000fe20007ffe1ff */
[----:B------:R-:W-:Y:S02]  /*2110*/  @!P0 IMAD R5, R40, R6, R7 ;  /* 0x0000000628058224 */ /* 0x000fe400078e0207 */
[----:B------:R-:W-:Y:S02]  /*2120*/  IMAD R11, R4, R16, R11 ;  /* 0x00000010040b7224 */ /* 0x000fe400078e020b */
[----:B------:R-:W-:Y:S02]  /*2130*/  @!P0 IMAD.MOV.U32 R7, RZ, RZ, R3 ;  /* 0x000000ffff078224 */ /* 0x000fe400078e0003 */
[----:B------:R-:W-:-:S02]  /*2140*/  IMAD R2, R18, R2, R13 ;  /* 0x0000000212027224 */ /* 0x000fc400078e020d */
[----:B------:R-:W-:Y:S02]  /*2150*/  IMAD R11, R5, R4, R11 ;  /* 0x00000004050b7224 */ /* 0x000fe400078e020b */
[----:B------:R-:W-:Y:S02]  /*2160*/  IMAD R13, R7, R18, R2 ;  /* 0x00000012070d7224 */ /* 0x000fe400078e0202 */
.L_x_33:
[----:B------:R-:W1:Y:S02]  /*2170*/  LDCU UR8, c[0x0][0xb30] ;  /* 0x00016600ff0877ac */ /* 0x000e640008000800 */
[----:B-1----:R-:W-:-:S09]  /*2180*/  UISETP.NE.AND UP0, UPT, UR8, 0x1, UPT ;  /* 0x000000010800788c */ /* 0x002fd2000bf05270 */
[----:B------:R-:W-:Y:S05]  /*2190*/  BRA.U UP0, `(.L_x_34) ;  /* 0x0000000100407547 */ /* 0x000fea000b800000 */
[----:B------:R-:W1:Y:S08]  /*21a0*/  LDC.64 R4, c[0x0][0xb10] ;  /* 0x0002c400ff047b82 */ /* 0x000e700000000a00 */
[----:B------:R-:W2:Y:S08]  /*21b0*/  LDC.64 R2, c[0x0][0xb18] ;  /* 0x0002c600ff027b82 */ /* 0x000eb00000000a00 */
[----:B------:R-:W3:Y:S08]  /*21c0*/  LDC R6, c[0x0][0xb20] ;  /* 0x0002c800ff067b82 */ /* 0x000ef00000000800 */
[----:B------:R-:W4:Y:S01]  /*21d0*/  LDC R16, c[0x0][0xb0c] ;  /* 0x0002c300ff107b82 */ /* 0x000f220000000800 */
[----:B-1----:R-:W-:-:S05]  /*21e0*/  IMAD.HI.U32 R4, R13, R4, RZ ;  /* 0x000000040d047227 */ /* 0x002fca00078e00ff */
[----:B------:R-:W-:Y:S01]  /*21f0*/  SHF.R.U32.HI R4, RZ, R5, R4 ;  /* 0x00000005ff047219 */ /* 0x000fe20000011604 */
[----:B--2---:R-:W-:Y:S01]  /*2200*/  IMAD.HI.U32 R3, R11, R3, RZ ;  /* 0x000000030b037227 */ /* 0x004fe200078e00ff */
[----:B------:R-:W-:-:S04]  /*2210*/  ISETP.NE.AND P0, PT, R2, 0x1, PT ;  /* 0x000000010200780c */ /* 0x000fc80003f05270 */
[----:B---3--:R-:W-:-:S04]  /*2220*/  SHF.R.U32.HI R6, RZ, R6, R3 ;  /* 0x00000006ff067219 */ /* 0x008fc80000011603 */
[----:B------:R-:W-:Y:S02]  /*2230*/  SEL R3, R11, R6, !P0 ;  /* 0x000000060b037207 */ /* 0x000fe40004000000 */
[----:B----4-:R-:W-:-:S04]  /*2240*/  ISETP.NE.AND P1, PT, R16, 0x1, PT ;  /* 0x000000011000780c */ /* 0x010fc80003f25270 */
[----:B------:R-:W-:-:S05]  /*2250*/  SEL R4, R13, R4, !P1 ;  /* 0x000000040d047207 */ /* 0x000fca0004800000 */
[----:B------:R-:W-:Y:S02]  /*2260*/  IMAD.IADD R5, R3, 0x1, -R4 ;  /* 0x0000000103057824 */ /* 0x000fe400078e0a04 */
[----:B------:R-:W-:Y:S02]  /*2270*/  IMAD.IADD R3, R4, 0x1, -R3 ;  /* 0x0000000104037824 */ /* 0x000fe400078e0a03 */
[----:B------:R-:W-:Y:S02]  /*2280*/  IMAD R13, R5, R16, R13 ;  /* 0x00000010050d7224 */ /* 0x000fe400078e020d */
[----:B------:R-:W-:-:S07]  /*2290*/  IMAD R11, R3, R2, R11 ;  /* 0x00000002030b7224 */ /* 0x000fce00078e020b */
.L_x_34:
[----:B------:R-:W-:Y:S01]  /*22a0*/  VIADD R14, R14, 0x1 ;  /* 0x000000010e0e7836 */ /* 0x000fe20000000000 */
[----:B------:R-:W-:Y:S01]  /*22b0*/  PLOP3.LUT P1, PT, PT, PT, PT, 0x80, 0x8 ;  /* 0x000000000008781c */ /* 0x000fe20003f2f070 */
[----:B------:R-:W-:Y:S02]  /*22c0*/  IMAD.IADD R21, R13, 0x1, R96 ;  /* 0x000000010d157824 */ /* 0x000fe400078e0260 */
[----:B------:R-:W-:Y:S01]  /*22d0*/  IMAD.IADD R20, R11, 0x1, R94 ;  /* 0x000000010b147824 */ /* 0x000fe200078e025e */
[----:B------:R-:W-:-:S04]  /*22e0*/  ISETP.NE.AND P0, PT, R14, 0x2, PT ;  /* 0x000000020e00780c */ /* 0x000fc80003f05270 */
[----:B------:R-:W-:Y:S02]  /*22f0*/  SEL R3, RZ, 0x1, P0 ;  /* 0x00000001ff037807 */ /* 0x000fe40000000000 */
[----:B------:R-:W-:Y:S02]  /*2300*/  SEL R14, R14, RZ, P0 ;  /* 0x000000ff0e0e7207 */ /* 0x000fe40000000000 */
[----:B------:R-:W-:Y:S01]  /*2310*/  LOP3.LUT R12, R12, R3, RZ, 0x3c, !PT ;  /* 0x000000030c0c7212 */ /* 0x000fe200078e3cff */
[----:B------:R-:W-:Y:S06]  /*2320*/  @P2 BRA `(.L_x_35) ;  /* 0xfffffff000982947 */ /* 0x000fec000383ffff */
[----:B------:R-:W-:Y:S01]  /*2330*/  UIADD3 UR4, UPT, UPT, UR4, 0x40, URZ ;  /* 0x0000004004047890 */ /* 0x000fe2000fffe0ff */
[----:B------:R-:W-:-:S03]  /*2340*/  SHF.L.U32 R3, R15, 0x1f, RZ ;  /* 0x0000001f0f037819 */ /* 0x000fc600000006ff */
[----:B------:R-:W-:-:S09]  /*2350*/  ULEA UR5, UR6, UR4, 0x3 ;  /* 0x0000000406057291 */ /* 0x000fd2000f8e18ff */
[----:B------:R-:W1:Y:S02]  /*2360*/  SYNCS.PHASECHK.TRANS64.TRYWAIT P0, [UR5], R3 ;  /* 0x00000003ff0075a7 */ /* 0x000e640008001105 */
[----:B-1----:R-:W-:Y:S05]  /*2370*/  @!P0 BRA `(.L_x_36) ;  /* 0x0000005000908947 */ /* 0x002fea0003800000 */
.L_x_114:
[----:B------:R-:W-:-:S04]  /*2380*/  UIADD3 UR6, UPT, UPT, UR6, 0x1, URZ ;  /* 0x0000000106067890 */ /* 0x000fc8000fffe0ff */
[----:B------:R-:W-:-:S04]  /*2390*/  UISETP.NE.AND UP0, UPT, UR6, 0x8, UPT ;  /* 0x000000080600788c */ /* 0x000fc8000bf05270 */
[----:B------:R-:W-:Y:S02]  /*23a0*/  USEL UR7, URZ, 0x1, UP0 ;  /* 0x00000001ff077887 */ /* 0x000fe40008000000 */
[----:B------:R-:W-:-:S04]  /*23b0*/  USEL UR6, UR6, URZ, UP0 ;  /* 0x000000ff06067287 */ /* 0x000fc80008000000 */
[----:B------:R-:W-:Y:S01]  /*23c0*/  ULEA UR5, UR6, UR4, 0x3 ;  /* 0x0000000406057291 */ /* 0x000fe2000f8e18ff */
[----:B------:R-:W-:-:S04]  /*23d0*/  LOP3.LUT R2, R15, UR7, RZ, 0x3c, !PT ;  /* 0x000000070f027c12 */ /* 0x000fc8000f8e3cff */
[----:B-1----:R-:W-:-:S04]  /*23e0*/  SHF.L.U32 R3, R2, 0x1f, RZ ;  /* 0x0000001f02037819 */ /* 0x002fc800000006ff */
[----:B------:R-:W1:Y:S02]  /*23f0*/  SYNCS.PHASECHK.TRANS64.TRYWAIT P0, [UR5], R3 ;  /* 0x00000003ff0075a7 */ /* 0x000e640008001105 */
[----:B-1----:R-:W-:Y:S05]  /*2400*/  @!P0 BRA `(.L_x_37) ;  /* 0x0000005000848947 */ /* 0x002fea0003800000 */
.L_x_116:
        /* <DEDUP_REMOVED lines=9> */
.L_x_118:
        /* <DEDUP_REMOVED lines=9> */
.L_x_120:
        /* <DEDUP_REMOVED lines=9> */
.L_x_122:
        /* <DEDUP_REMOVED lines=9> */
.L_x_124:
        /* <DEDUP_REMOVED lines=9> */
.L_x_126:
[----:B------:R-:W-:-:S04]  /*26e0*/  UIADD3 UR6, UPT, UPT, UR6, 0x1, URZ ;  /* 0x0000000106067890 */ /* 0x000fc8000fffe0ff */
[----:B------:R-:W-:-:S04]  /*26f0*/  UISETP.NE.AND UP0, UPT, UR6, 0x8, UPT ;  /* 0x000000080600788c */ /* 0x000fc8000bf05270 */
[----:B------:R-:W-:Y:S02]  /*2700*/  USEL UR5, URZ, 0x1, UP0 ;  /* 0x00000001ff057887 */ /* 0x000fe40008000000 */
[----:B------:R-:W-:-:S04]  /*2710*/  USEL UR6, UR6, URZ, UP0 ;  /* 0x000000ff06067287 */ /* 0x000fc80008000000 */
[----:B------:R-:W-:Y:S01]  /*2720*/  ULEA UR6, UR6, UR4, 0x3 ;  /* 0x0000000406067291 */ /* 0x000fe2000f8e18ff */
[----:B-1----:R-:W-:-:S04]  /*2730*/  LOP3.LUT R3, R2, UR5, RZ, 0x3c, !PT ;  /* 0x0000000502037c12 */ /* 0x002fc8000f8e3cff */
[----:B------:R-:W-:Y:S01]  /*2740*/  SHF.L.U32 R3, R3, 0x1f, RZ ;  /* 0x0000001f03037819 */ /* 0x000fe200000006ff */
[----:B----4-:R-:W-:-:S07]  /*2750*/  IMAD.U32 R0, RZ, RZ, UR6 ;  /* 0x00000006ff007e24 */ /* 0x010fce000f8e00ff */
.L_x_43:
[----:B-1----:R1:W2:Y:S02]  /*2760*/  SYNCS.PHASECHK.TRANS64.TRYWAIT P0, [R0+URZ], R3 ;  /* 0x00000003000075a7 */ /* 0x0022a400080011ff */
[----:B--2---:R-:W-:Y:S05]  /*2770*/  @!P0 NANOSLEEP.SYNCS 0x989680 ;  /* 0x009896800000895d */ /* 0x004fea0003900000 */
[----:B------:R-:W2:Y:S02]  /*2780*/  @!P0 SYNCS.PHASECHK.TRANS64 P0, [R0+URZ], R3 ;  /* 0x00000003000085a7 */ /* 0x000ea400080010ff */
[----:B--2---:R-:W-:Y:S05]  /*2790*/  @P0 EXIT ;  /* 0x000000000000094d */ /* 0x004fea0003800000 */
[----:B------:R-:W-:Y:S05]  /*27a0*/  BRA `(.L_x_43) ;  /* 0xfffffffc00ec7947 */ /* 0x000fea000383ffff */
.L_x_17:
[----:B------:R-:W-:-:S04]  /*27b0*/  UISETP.NE.AND UP1, UPT, UR37, URZ, UPT ;  /* 0x000000ff2500728c */ /* 0x000fc8000bf25270 */
[----:B------:R-:W-:-:S09]  /*27c0*/  UISETP.NE.OR UP1, UPT, UR8, 0x1, UP1 ;  /* 0x000000010800788c */ /* 0x000fd20008f25670 */
[----:B------:R-:W-:Y:S05]  /*27d0*/  BRA.U UP1, `(.L_x_44) ;  /* 0x0000000501487547 */ /* 0x000fea000b800000 */
[----:B------:R-:W-:Y:S01]  /*27e0*/  ISETP.NE.AND P2, PT, R2, RZ, PT ;  /* 0x000000ff0200720c */ /* 0x000fe20003f45270 */
[----:B------:R-:W-:Y:S01]  /*27f0*/  IMAD.MOV.U32 R12, RZ, RZ, 0x1 ;  /* 0x00000001ff0c7424 */ /* 0x000fe200078e00ff */
[----:B------:R-:W-:Y:S02]  /*2800*/  CS2R R10, SRZ ;  /* 0x00000000000a7805 */ /* 0x000fe4000001ff00 */
[----:B------:R-:W-:Y:S01]  /*2810*/  CS2R R8, SRZ ;  /* 0x0000000000087805 */ /* 0x000fe2000001ff00 */
[----:B------:R-:W-:Y:S01]  /*2820*/  UMOV UR4, 0x400 ;  /* 0x0000040000047882 */ /* 0x000fe20000000000 */
[----:B------:R-:W-:Y:S01]  /*2830*/  UMOV UR6, URZ ;  /* 0x000000ff00067c82 */ /* 0x000fe20008000000 */
[----:B------:R-:W-:-:S12]  /*2840*/  ULEA UR37, UR37, UR4, 0x18 ;  /* 0x0000000425257291 */ /* 0x000fd8000f8ec0ff */
.L_x_48:
[----:B------:R-:W-:Y:S02]  /*2850*/  LEA R0, R8, UR37, 0x3 ;  /* 0x0000002508007c11 */ /* 0x000fe4000f8e18ff */
[----:B------:R-:W-:-:S03]  /*2860*/  SHF.L.U32 R5, R9, 0x1f, RZ ;  /* 0x0000001f09057819 */ /* 0x000fc600000006ff */
[----:B------:R-:W-:Y:S01]  /*2870*/  VIADD R4, R0, 0x120 ;  /* 0x0000012000047836 */ /* 0x000fe20000000000 */
[----:B------:R-:W1:Y:S02]  /*2880*/  SYNCS.PHASECHK.TRANS64.TRYWAIT P0, [R0+URZ+0x110], R5 ;  /* 0x00011005000075a7 */ /* 0x000e6400080011ff */
[----:B-1----:R-:W-:Y:S05]  /*2890*/  @!P0 BRA `(.L_x_45) ;  /* 0x0000004c00f08947 */ /* 0x002fea0003800000 */
.L_x_127:
[----:B------:R-:W-:Y:S01]  /*28a0*/  ULEA UR5, UR6, UR37, 0x3 ;  /* 0x0000002506057291 */ /* 0x000fe2000f8e18ff */
[----:B------:R-:W-:Y:S02]  /*28b0*/  PRMT R4, RZ, 0x654, R4 ;  /* 0x00000654ff047816 */ /* 0x000fe40000000004 */
[----:B-1----:R-:W-:Y:S01]  /*28c0*/  SHF.L.U32 R5, R12, 0x1f, RZ ;  /* 0x0000001f0c057819 */ /* 0x002fe200000006ff */
[----:B------:R-:W-:Y:S01]  /*28d0*/  UIADD3 UR4, UPT, UPT, UR5, 0xb0, URZ ;  /* 0x000000b005047890 */ /* 0x000fe2000fffe0ff */
[----:B------:R1:W-:Y:S05]  /*28e0*/  SYNCS.ARRIVE.TRANS64.RED.A1T0 RZ, [R4+URZ], RZ ;  /* 0x000000ff04ff79a7 */ /* 0x0003ea00081004ff */
[----:B------:R-:W-:Y:S01]  /*28f0*/  IMAD.U32 R7, RZ, RZ, UR4 ;  /* 0x00000004ff077e24 */ /* 0x000fe2000f8e00ff */
[----:B------:R-:W2:Y:S04]  /*2900*/  SYNCS.PHASECHK.TRANS64.TRYWAIT P0, [UR5+0xc0], R5 ;  /* 0x0000c005ff0075a7 */ /* 0x000ea80008001105 */
[----:B------:R-:W-:Y:S01]  /*2910*/  PRMT R6, R2, 0x654, R7 ;  /* 0x0000065402067816 */ /* 0x000fe20000000007 */
[----:B-1----:R-:W-:Y:S01]  /*2920*/  @!P2 IMAD.MOV.U32 R4, RZ, RZ, 0x10 ;  /* 0x00000010ff04a424 */ /* 0x002fe200078e00ff */
[----:B--2---:R-:W-:Y:S06]  /*2930*/  @!P0 BRA `(.L_x_46) ;  /* 0x0000004c00dc8947 */ /* 0x004fec0003800000 */
.L_x_129:
[----:B------:R-:W-:Y:S01]  /*2940*/  ULEA UR4, UR6, UR37, 0x4 ;  /* 0x0000002506047291 */ /* 0x000fe2000f8e20ff */
[----:B------:R-:W-:Y:S01]  /*2950*/  SEL R3, R6, R3, !P2 ;  /* 0x0000000306037207 */ /* 0x000fe20005000000 */
[----:B------:R-:W-:Y:S01]  /*2960*/  UIADD3 UR5, UPT, UPT, UR5, 0xb0, URZ ;  /* 0x000000b005057890 */ /* 0x000fe2000fffe0ff */
[----:B-1----:R-:W-:Y:S01]  /*2970*/  LEA R0, R11, UR37, 0x3 ;  /* 0x000000250b007c11 */ /* 0x002fe2000f8e18ff */
[----:B------:R-:W-:Y:S01]  /*2980*/  UIADD3 UR4, UPT, UPT, UR4, 0x140, URZ ;  /* 0x0000014004047890 */ /* 0x000fe2000fffe0ff */
[----:B------:R-:W-:Y:S01]  /*2990*/  SHF.L.U32 R5, R10, 0x1f, RZ ;  /* 0x0000001f0a057819 */ /* 0x000fe200000006ff */
[----:B------:R1:W-:Y:S01]  /*29a0*/  @!P2 SYNCS.ARRIVE.TRANS64.RED RZ, [R3+URZ], R4 ;  /* 0x0000000403ffa9a7 */ /* 0x0003e200080004ff */
[----:B------:R-:W-:Y:S01]  /*29b0*/  UIADD3 UR6, UPT, UPT, UR6, 0x1, URZ ;  /* 0x0000000106067890 */ /* 0x000fe2000fffe0ff */
[----:B------:R-:W-:-:S03]  /*29c0*/  VIADD R8, R8, 0x1 ;  /* 0x0000000108087836 */ /* 0x000fc60000000000 */
[----:B------:R-:W-:Y:S02]  /*29d0*/  UISETP.NE.AND UP0, UPT, UR6, 0x2, UPT ;  /* 0x000000020600788c */ /* 0x000fe4000bf05270 */
[----:B------:R-:W-:Y:S06]  /*29e0*/  UGETNEXTWORKID.BROADCAST [UR4], [UR5] ;  /* 0x00000000040073ca */ /* 0x000fec0008000100 */
[----:B------:R-:W-:Y:S01]  /*29f0*/  USEL UR4, URZ, 0x1, UP0 ;  /* 0x00000001ff047887 */ /* 0x000fe20008000000 */
[----:B------:R-:W-:Y:S01]  /*2a00*/  ISETP.NE.AND P0, PT, R8, 0x2, PT ;  /* 0x000000020800780c */ /* 0x000fe20003f05270 */
[----:B------:R-:W-:Y:S01]  /*2a10*/  USEL UR6, UR6, URZ, UP0 ;  /* 0x000000ff06067287 */ /* 0x000fe20008000000 */
[----:B------:R-:W2:Y:S03]  /*2a20*/  SYNCS.PHASECHK.TRANS64.TRYWAIT P1, [R0+URZ+0xb0], R5 ;  /* 0x0000b005000075a7 */ /* 0x000ea600080211ff */
[----:B------:R-:W-:Y:S01]  /*2a30*/  LOP3.LUT R12, R12, UR4, RZ, 0x3c, !PT ;  /* 0x000000040c0c7c12 */ /* 0x000fe2000f8e3cff */
[----:B-12---:R-:W-:Y:S07]  /*2a40*/  @!P1 BRA `(.L_x_47) ;  /* 0x0000004c00b09947 */ /* 0x006fee0003800000 */
.L_x_130:
[C---:B------:R-:W-:Y:S01]  /*2a50*/  LEA R4, R11.reuse, UR37, 0x4 ;  /* 0x000000250b047c11 */ /* 0x040fe2000f8e20ff */
[----:B-1----:R-:W-:Y:S01]  /*2a60*/  VIADD R0, R0, 0xc0 ;  /* 0x000000c000007836 */ /* 0x002fe20000000000 */
[----:B------:R-:W-:Y:S01]  /*2a70*/  SEL R8, R8, RZ, P0 ;  /* 0x000000ff08087207 */ /* 0x000fe20000000000 */
[----:B------:R-:W-:-:S03]  /*2a80*/  VIADD R11, R11, 0x1 ;  /* 0x000000010b0b7836 */ /* 0x000fc60000000000 */
[----:B------:R-:W1:Y:S01]  /*2a90*/  LDS.128 R4, [R4+0x140] ;  /* 0x0001400004047984 */ /* 0x000e620000000c00 */
[----:B------:R-:W-:Y:S02]  /*2aa0*/  PRMT R0, RZ, 0x654, R0 ;  /* 0x00000654ff007816 */ /* 0x000fe40000000000 */
[C---:B------:R-:W-:Y:S01]  /*2ab0*/  ISETP.NE.AND P1, PT, R11.reuse, 0x2, PT ;  /* 0x000000020b00780c */ /* 0x040fe20003f25270 */
[----:B------:R-:W-:Y:S01]  /*2ac0*/  @!PT LDS RZ, [RZ] ;  /* 0x00000000fffff984 */ /* 0x000fe20000000800 */
[----:B------:R-:W-:Y:S01]  /*2ad0*/  @!PT LDS RZ, [RZ] ;  /* 0x00000000fffff984 */ /* 0x000fe20000000800 */
[----:B------:R-:W-:Y:S01]  /*2ae0*/  @!PT LDS RZ, [RZ] ;  /* 0x00000000fffff984 */ /* 0x000fe20000000800 */
[----:B------:R-:W-:Y:S01]  /*2af0*/  @!PT LDS RZ, [RZ] ;  /* 0x00000000fffff984 */ /* 0x000fe20000000800 */
[----:B------:R2:W-:Y:S06]  /*2b00*/  MEMBAR.ALL.CTA ;  /* 0x0000000000007992 */ /* 0x0005ec0000008000 */
[----:B--2---:R-:W2:Y:S01]  /*2b10*/  FENCE.VIEW.ASYNC.S ;  /* 0x00000000000073c6 */ /* 0x004ea20000000000 */
[----:B------:R-:W-:Y:S01]  /*2b20*/  SEL R11, R11, RZ, P1 ;  /* 0x000000ff0b0b7207 */ /* 0x000fe20000800000 */
[----:B--2---:R2:W-:Y:S01]  /*2b30*/  SYNCS.ARRIVE.TRANS64.RED.A1T0 RZ, [R0+URZ], RZ ;  /* 0x000000ff00ff79a7 */ /* 0x0045e200081004ff */
[----:B-1----:R-:W-:-:S02]  /*2b40*/  LOP3.LUT P3, RZ, R6, 0x1, RZ, 0xc0, !PT ;  /* 0x0000000106ff7812 */ /* 0x002fc4000786c0ff */
[----:B------:R-:W-:-:S04]  /*2b50*/  SEL R5, RZ, 0x1, P1 ;  /* 0x00000001ff057807 */ /* 0x000fc80000800000 */
[----:B------:R-:W-:Y:S02]  /*2b60*/  LOP3.LUT R10, R10, R5, RZ, 0x3c, !PT ;  /* 0x000000050a0a7212 */ /* 0x000fe400078e3cff */
[----:B--2---:R-:W-:-:S04]  /*2b70*/  SEL R0, RZ, 0x1, P0 ;  /* 0x00000001ff007807 */ /* 0x004fc80000000000 */
[----:B------:R-:W-:Y:S01]  /*2b80*/  LOP3.LUT R9, R9, R0, RZ, 0x3c, !PT ;  /* 0x0000000009097212 */ /* 0x000fe200078e3cff */
[----:B------:R-:W-:Y:S06]  /*2b90*/  @P3 BRA `(.L_x_48) ;  /* 0xfffffffc002c3947 */ /* 0x000fec000383ffff */
[----:B------:R-:W-:Y:S01]  /*2ba0*/  ULEA UR5, UR6, UR37, 0x3 ;  /* 0x0000002506057291 */ /* 0x000fe2000f8e18ff */
[----:B------:R-:W-:-:S08]  /*2bb0*/  SHF.L.U32 R3, R12, 0x1f, RZ ;  /* 0x0000001f0c037819 */ /* 0x000fd000000006ff */
[----:B------:R-:W1:Y:S02]  /*2bc0*/  SYNCS.PHASECHK.TRANS64 P0, [UR5+0xc0], R3 ;  /* 0x0000c003ff0075a7 */ /* 0x000e640008001005 */
[----:B-1----:R-:W-:Y:S05]  /*2bd0*/  @P0 BRA `(.L_x_49) ;  /* 0x0000000000080947 */ /* 0x002fea0003800000 */
[----:B------:R-:W1:Y:S02]  /*2be0*/  SYNCS.PHASECHK.TRANS64.TRYWAIT P0, [UR5+0xc0], R3 ;  /* 0x0000c003ff0075a7 */ /* 0x000e640008001105 */
[----:B-1----:R-:W-:Y:S05]  /*2bf0*/  @!P0 BRA `(.L_x_50) ;  /* 0x0000004c00588947 */ /* 0x002fea0003800000 */
.L_x_49:
[----:B------:R-:W-:-:S04]  /*2c00*/  UIADD3 UR4, UPT, UPT, UR6, 0x1, URZ ;  /* 0x0000000106047890 */ /* 0x000fc8000fffe0ff */
[----:B------:R-:W-:-:S04]  /*2c10*/  UISETP.NE.AND UP0, UPT, UR4, 0x2, UPT ;  /* 0x000000020400788c */ /* 0x000fc8000bf05270 */
[----:B------:R-:W-:Y:S02]  /*2c20*/  USEL UR7, URZ, 0x1, UP0 ;  /* 0x00000001ff077887 */ /* 0x000fe40008000000 */
[----:B------:R-:W-:-:S04]  /*2c30*/  USEL UR4, UR4, URZ, UP0 ;  /* 0x000000ff04047287 */ /* 0x000fc80008000000 */
[----:B------:R-:W-:Y:S01]  /*2c40*/  ULEA UR4, UR4, UR37, 0x3 ;  /* 0x0000002504047291 */ /* 0x000fe2000f8e18ff */
[----:B-1----:R-:W-:-:S04]  /*2c50*/  LOP3.LUT R3, R12, UR7, RZ, 0x3c, !PT ;  /* 0x000000070c037c12 */ /* 0x002fc8000f8e3cff */
[----:B------:R-:W-:-:S04]  /*2c60*/  SHF.L.U32 R0, R3, 0x1f, RZ ;  /* 0x0000001f03007819 */ /* 0x000fc800000006ff */
[----:B------:R-:W1:Y:S02]  /*2c70*/  SYNCS.PHASECHK.TRANS64 P0, [UR4+0xc0], R0 ;  /* 0x0000c000ff0075a7 */ /* 0x000e640008001004 */
[----:B-1----:R-:W-:Y:S05]  /*2c80*/  @P0 EXIT ;  /* 0x000000000000094d */ /* 0x002fea0003800000 */
[----:B------:R-:W-:Y:S02]  /*2c90*/  SHF.L.U32 R3, R3, 0x1f, RZ ;  /* 0x0000001f03037819 */ /* 0x000fe400000006ff */
[----:B------:R-:W-:-:S07]  /*2ca0*/  MOV R0, UR4 ;  /* 0x0000000400007c02 */ /* 0x000fce0008000f00 */
.L_x_51:
[----:B-1----:R1:W2:Y:S02]  /*2cb0*/  SYNCS.PHASECHK.TRANS64.TRYWAIT P0, [R0+URZ+0xc0], R3 ;  /* 0x0000c003000075a7 */ /* 0x0022a400080011ff */
[----:B--2---:R-:W-:Y:S05]  /*2cc0*/  @!P0 NANOSLEEP.SYNCS 0x989680 ;  /* 0x009896800000895d */ /* 0x004fea0003900000 */
[----:B------:R-:W2:Y:S02]  /*2cd0*/  @!P0 SYNCS.PHASECHK.TRANS64 P0, [R0+URZ+0xc0], R3 ;  /* 0x0000c003000085a7 */ /* 0x000ea400080010ff */
[----:B--2---:R-:W-:Y:S05]  /*2ce0*/  @P0 EXIT ;  /* 0x000000000000094d */ /* 0x004fea0003800000 */
[----:B------:R-:W-:Y:S05]  /*2cf0*/  BRA `(.L_x_51) ;  /* 0xfffffffc00ec7947 */ /* 0x000fea000383ffff */
.L_x_44:
[----:B------:R-:W-:-:S09]  /*2d00*/  UISETP.NE.AND UP1, UPT, UR8, URZ, UPT ;  /* 0x000000ff0800728c */ /* 0x000fd2000bf25270 */
[----:B------:R-:W-:Y:S05]  /*2d10*/  BRA.U UP1, `(.L_x_52) ;  /* 0x0000000d01cc7547 */ /* 0x000fea000b800000 */
[----:B------:R-:W-:Y:S01]  /*2d20*/  UMOV UR4, 0x40 ;  /* 0x0000004000047882 */ /* 0x000fe20000000000 */
[----:B------:R-:W-:Y:S01]  /*2d30*/  NOP ;  /* 0x0000000000007918 */ /* 0x000fe20000000000 */
[----:B------:R-:W-:Y:S01]  /*2d40*/  ULEA UR4, UR37, UR4, 0x18 ;  /* 0x0000000425047291 */ /* 0x000fe2000f8ec0ff */
[----:B------:R-:W-:Y:S02]  /*2d50*/  UMOV UR5, 0x400 ;  /* 0x0000040000057882 */ /* 0x000fe40000000000 */
[----:B------:R-:W-:-:S06]  /*2d60*/  ULEA UR37, UR37, UR5, 0x18 ;  /* 0x0000000525257291 */ /* 0x000fcc000f8ec0ff */
[----:B------:R-:W1:Y:S02]  /*2d70*/  LDS.U8 R0, [UR4+0x1c] ;  /* 0x00001c04ff007984 */ /* 0x000e640008000000 */
[----:B-1----:R-:W-:-:S13]  /*2d80*/  ISETP.NE.AND P0, PT, R0, RZ, PT ;  /* 0x000000ff0000720c */ /* 0x002fda0003f05270 */
[----:B------:R-:W-:Y:S05]  /*2d90*/  @P0 BRA `(.L_x_53) ;  /* 0x0000000000580947 */ /* 0x000fea0003800000 */
[----:B------:R-:W-:-:S13]  /*2da0*/  ELECT P0, URZ, PT ;  /* 0x0000000000ff782f */ /* 0x000fda0003800000 */
[----:B------:R-:W-:Y:S05]  /*2db0*/  @!P0 BRA `(.L_x_54) ;  /* 0x0000000000608947 */ /* 0x000fea0003800000 */
[----:B------:R-:W-:Y:S01]  /*2dc0*/  UMOV UR5, 0x10 ;  /* 0x0000001000057882 */ /* 0x000fe20000000000 */
[----:B------:R-:W-:Y:S01]  /*2dd0*/  HFMA2 R0, -RZ, RZ, 0, 5.9604644775390625e-08 ;  /* 0x00000001ff007431 */ /* 0x000fe200000001ff */
[----:B------:R-:W-:-:S03]  /*2de0*/  MOV R2, 0xffff ;  /* 0x0000ffff00027802 */ /* 0x000fc60000000f00 */
[----:B------:R-:W-:Y:S04]  /*2df0*/  DEPBAR.LE SB1, 0x36 ;  /* 0x00009d800000791a */ /* 0x000fe80000000000 */
[----:B------:R-:W1:Y:S02]  /*2e00*/  UTCATOMSWS.FIND_AND_SET.ALIGN UP0, UR5, UR5 ;  /* 0x00000005000575e3 */ /* 0x000e640008000800 */
[----:B-1----:R-:W-:Y:S01]  /*2e10*/  MOV R3, UR5 ;  /* 0x0000000500037c02 */ /* 0x002fe20008000f00 */
[----:B------:R-:W-:Y:S06]  /*2e20*/  BRA.U UP0, `(.L_x_55) ;  /* 0x0000000100187547 */ /* 0x000fec000b800000 */
.L_x_56:
[----:B------:R-:W-:Y:S05]  /*2e30*/  NANOSLEEP 0x64 ;  /* 0x000000640000795d */ /* 0x000fea0003800000 */
[----:B------:R-:W-:-:S05]  /*2e40*/  UMOV UR5, 0x10 ;  /* 0x0000001000057882 */ /* 0x000fca0000000000 */
[----:B------:R-:W-:Y:S04]  /*2e50*/  DEPBAR.LE SB1, 0x36 ;  /* 0x00009d800000791a */ /* 0x000fe80000000000 */
[----:B------:R-:W1:Y:S02]  /*2e60*/  UTCATOMSWS.FIND_AND_SET.ALIGN UP0, UR5, UR5 ;  /* 0x00000005000575e3 */ /* 0x000e640008000800 */
[----:B-1----:R-:W-:Y:S01]  /*2e70*/  MOV R3, UR5 ;  /* 0x0000000500037c02 */ /* 0x002fe20008000f00 */
[----:B------:R-:W-:Y:S05]  /*2e80*/  BRA.U !UP0, `(.L_x_56) ;  /* 0xfffffffd08e87547 */ /* 0x000fea000b83ffff */
.L_x_55:
[-C--:B------:R-:W-:Y:S02]  /*2e90*/  SHF.L.U32 R2, R2, R3.reuse, RZ ;  /* 0x0000000302027219 */ /* 0x080fe400000006ff */
[----:B------:R-:W-:Y:S01]  /*2ea0*/  SHF.L.U32 R0, R0, R3, RZ ;  /* 0x0000000300007219 */ /* 0x000fe200000006ff */
[----:B------:R-:W-:Y:S02]  /*2eb0*/  IMAD.SHL.U32 R3, R3, 0x20, RZ ;  /* 0x0000002003037824 */ /* 0x000fe400078e00ff */
[----:B------:R1:W-:Y:S04]  /*2ec0*/  ATOMS.OR RZ, [UR4+0x14], R2 ;  /* 0x00001402ffff798c */ /* 0x0003e8000b000004 */
[----:B------:R1:W-:Y:S04]  /*2ed0*/  ATOMS.OR RZ, [UR4+0x18], R0 ;  /* 0x00001800ffff798c */ /* 0x0003e8000b000004 */
[----:B------:R1:W-:Y:S01]  /*2ee0*/  STS [UR37+0x160], R3 ;  /* 0x00016003ff007988 */ /* 0x0003e20008000825 */
[----:B------:R-:W-:Y:S05]  /*2ef0*/  BRA `(.L_x_54) ;  /* 0x0000000000107947 */ /* 0x000fea0003800000 */
.L_x_53:
[----:B------:R-:W-:Y:S02]  /*2f00*/  MOV R0, 0xffffffff ;  /* 0xffffffff00007802 */ /* 0x000fe40000000f00 */
[----:B------:R-:W-:-:S03]  /*2f10*/  MOV R2, 0x2f40 ;  /* 0x00002f4000027802 */ /* 0x000fc60000000f00 */
[----:B------:R1:W-:Y:S04]  /*2f20*/  STS [UR37+0x160], R0 ;  /* 0x00016000ff007988 */ /* 0x0003e80008000825 */
[----:B-1-3-5:R-:W-:Y:S05]  /*2f30*/  CALL.REL.NOINC `($__internal_1_$__cuda_sm10x_tcgen05_guardrail_trap_phase_invalid_during_alloc) ;  /* 0x0000005000147944 */ /* 0x02afea0003c00000 */
.L_x_54:
[----:B------:R-:W-:Y:S05]  /*2f40*/  WARPSYNC.ALL ;  /* 0x0000000000007948 */ /* 0x000fea0003800000 */
[----:B------:R-:W2:Y:S01]  /*2f50*/  S2UR UR5, SR_CgaCtaId ;  /* 0x00000000000579c3 */ /* 0x000ea20000008800 */
[----:B------:R-:W-:Y:S01]  /*2f60*/  UMOV UR4, 0x400 ;  /* 0x0000040000047882 */ /* 0x000fe20000000000 */
[----:B------:R-:W-:-:S06]  /*2f70*/  NOP ;  /* 0x0000000000007918 */ /* 0x000fcc0000000000 */
[----:B------:R-:W-:Y:S06]  /*2f80*/  BAR.ARV 0x6, 0xa0 ;  /* 0x0182800000007b1d */ /* 0x000fec0000002000 */
[----:B------:R-:W4:Y:S01]  /*2f90*/  LDCU UR7, c[0x0][0x38c] ;  /* 0x00007180ff0777ac */ /* 0x000f220008000800 */
[----:B------:R-:W-:Y:S01]  /*2fa0*/  IMAD.MOV.U32 R11, RZ, RZ, 0x1 ;  /* 0x00000001ff0b7424 */ /* 0x000fe200078e00ff */
[----:B------:R-:W-:Y:S01]  /*2fb0*/  CS2R R8, SRZ ;  /* 0x0000000000087805 */ /* 0x000fe2000001ff00 */
[----:B------:R-:W-:Y:S01]  /*2fc0*/  IMAD.MOV.U32 R10, RZ, RZ, RZ ;  /* 0x000000ffff0a7224 */ /* 0x000fe200078e00ff */
[----:B------:R-:W3:Y:S01]  /*2fd0*/  LDCU UR6, c[0x0][0x38c] ;  /* 0x00007180ff0677ac */ /* 0x000ee20008000800 */
[----:B------:R-:W-:Y:S01]  /*2fe0*/  UMOV UR15, URZ ;  /* 0x000000ff000f7c82 */ /* 0x000fe20008000000 */
[----:B------:R-:W-:Y:S01]  /*2ff0*/  UMOV UR14, URZ ;  /* 0x000000ff000e7c82 */ /* 0x000fe20008000000 */
[----:B--2---:R-:W-:Y:S01]  /*3000*/  ULEA UR5, UR5, UR4, 0x18 ;  /* 0x0000000405057291 */ /* 0x004fe2000f8ec0ff */
[----:B------:R-:W-:Y:S01]  /*3010*/  UMOV UR24, 0x0 ;  /* 0x0000000000187882 */ /* 0x000fe20000000000 */
[----:B------:R-:W-:-:S02]  /*3020*/  UMOV UR25, 0x4200490 ;  /* 0x0420049000197882 */ /* 0x000fc40000000000 */
[----:B------:R-:W-:Y:S02]  /*3030*/  UIADD3 UR10, UPT, UPT, UR5, 0x4400, URZ ;  /* 0x00004400050a7890 */ /* 0x000fe4000fffe0ff */
[----:B------:R-:W-:Y:S02]  /*3040*/  UIADD3 UR11, UPT, UPT, UR5, 0x14400, URZ ;  /* 0x00014400050b7890 */ /* 0x000fe4000fffe0ff */
[----:B----4-:R-:W-:Y:S01]  /*3050*/  UIADD3 UR7, UPT, UPT, UR7, 0x7f, URZ ;  /* 0x0000007f07077890 */ /* 0x010fe2000fffe0ff */
[----:B-1----:R-:W1:Y:S01]  /*3060*/  LDS R0, [UR5+0x160] ;  /* 0x00016005ff007984 */ /* 0x002e620008000800 */
[----:B------:R-:W-:Y:S02]  /*3070*/  USHF.R.U32.HI UR10, URZ, 0x4, UR10 ;  /* 0x00000004ff0a7899 */ /* 0x000fe4000801160a */
[----:B------:R-:W-:Y:S02]  /*3080*/  USHF.R.S32.HI UR4, URZ, 0x1f, UR7 ;  /* 0x0000001fff047899 */ /* 0x000fe40008011407 */
[----:B------:R-:W-:-:S02]  /*3090*/  USHF.R.U32.HI UR11, URZ, 0x4, UR11 ;  /* 0x00000004ff0b7899 */ /* 0x000fc4000801160b */
[----:B------:R-:W-:Y:S02]  /*30a0*/  ULEA.HI UR4, UR4, UR7, URZ, 0x7 ;  /* 0x0000000704047291 */ /* 0x000fe4000f8f38ff */
[----:B------:R-:W-:Y:S02]  /*30b0*/  ULOP3.LUT UR10, UR10, 0x3fff, URZ, 0xc0, !UPT ;  /* 0x00003fff0a0a7892 */ /* 0x000fe4000f8ec0ff */
[----:B------:R-:W-:Y:S02]  /*30c0*/  USHF.R.S32.HI UR4, URZ, 0x7, UR4 ;  /* 0x00000007ff047899 */ /* 0x000fe40008011404 */
[----:B------:R-:W-:Y:S02]  /*30d0*/  ULOP3.LUT UR11, UR11, 0x3fff, URZ, 0xc0, !UPT ;  /* 0x00003fff0b0b7892 */ /* 0x000fe4000f8ec0ff */
[----:B------:R-:W-:Y:S01]  /*30e0*/  UISETP.LT.AND UP0, UPT, UR4, 0x1, UPT ;  /* 0x000000010400788c */ /* 0x000fe2000bf01270 */
[----:B------:R-:W-:Y:S01]  /*30f0*/  UMOV UR22, 0x0 ;  /* 0x0000000000167882 */ /* 0x000fe20000000000 */
[----:B------:R-:W-:-:S02]  /*3100*/  UMOV UR23, 0x4200490 ;  /* 0x0420049000177882 */ /* 0x000fc40000000000 */
[----:B------:R-:W-:Y:S02]  /*3110*/  USEL UR9, UR4, 0x1, !UP0 ;  /* 0x0000000104097887 */ /* 0x000fe4000c000000 */
[----:B------:R-:W-:Y:S02]  /*3120*/  ULOP3.LUT UR10, UR10, 0x10000, URZ, 0xfc, !UPT ;  /* 0x000100000a0a7892 */ /* 0x000fe4000f8efcff */
[----:B------:R-:W-:Y:S02]  /*3130*/  ULOP3.LUT UR11, UR11, 0x10000, URZ, 0xfc, !UPT ;  /* 0x000100000b0b7892 */ /* 0x000fe4000f8efcff */
[----:B------:R-:W-:Y:S02]  /*3140*/  UIADD3 UR9, UPT, UPT, -UR9, URZ, URZ ;  /* 0x000000ff09097290 */ /* 0x000fe4000fffe1ff */
[----:B---3--:R-:W-:Y:S01]  /*3150*/  UISETP.GE.AND UP3, UPT, UR6, 0x1, UPT ;  /* 0x000000010600788c */ /* 0x008fe2000bf66270 */
[----:B------:R-:W-:Y:S01]  /*3160*/  UMOV UR20, 0x0 ;  /* 0x0000000000147882 */ /* 0x000fe20000000000 */
[----:B------:R-:W-:Y:S01]  /*3170*/  UMOV UR21, 0x4200490 ;  /* 0x0420049000157882 */ /* 0x000fe20000000000 */
[----:B------:R-:W-:Y:S01]  /*3180*/  UMOV UR18, 0x0 ;  /* 0x0000000000127882 */ /* 0x000fe20000000000 */
[----:B------:R-:W-:Y:S01]  /*3190*/  UMOV UR19, 0x4200490 ;  /* 0x0420049000137882 */ /* 0x000fe20000000000 */
[----:B-1----:R-:W-:-:S15]  /*31a0*/  R2UR UR16, R0 ;  /* 0x00000000001072ca */ /* 0x002fde00000e0000 */
.L_x_63:
[----:B------:R-:W-:Y:S02]  /*31b0*/  LEA R0, R10, UR5, 0x3 ;  /* 0x000000050a007c11 */ /* 0x000fe4000f8e18ff */
[----:B------:R-:W-:Y:S02]  /*31c0*/  SHF.L.U32 R5, R9, 0x1f, RZ ;  /* 0x0000001f09057819 */ /* 0x000fe400000006ff */
[----:B------:R-:W-:Y:S01]  /*31d0*/  PLOP3.LUT P0, PT, PT, PT, UP3, 0x80, 0x8 ;  /* 0x000000000008781c */ /* 0x000fe20003f0f038 */
[----:B------:R-:W-:Y:S01]  /*31e0*/  VIADD R3, R0, 0xc0 ;  /* 0x000000c000037836 */ /* 0x000fe20000000000 */
[----:B-1----:R-:W1:Y:S02]  /*31f0*/  SYNCS.PHASECHK.TRANS64.TRYWAIT P1, [R0+URZ+0xb0], R5 ;  /* 0x0000b005000075a7 */ /* 0x002e6400080211ff */
[----:B-1-3--:R-:W-:Y:S09]  /*3200*/  @!P1 BRA `(.L_x_57) ;  /* 0x0000004400ec9947 */ /* 0x00aff20003800000 */
.L_x_132:
[----:B------:R-:W-:Y:S01]  /*3210*/  LEA R4, R10, UR5, 0x4 ;  /* 0x000000050a047c11 */ /* 0x000fe2000f8e20ff */
[----:B------:R-:W-:Y:S01]  /*3220*/  @UP3 ULEA UR6, UR14, UR5, 0x3 ;  /* 0x000000050e063291 */ /* 0x000fe2000f8e18ff */
[----:B------:R-:W-:Y:S01]  /*3230*/  PLOP3.LUT P2, PT, PT, PT, PT, 0x80, 0x8 ;  /* 0x000000000008781c */ /* 0x000fe20003f4f070 */
[----:B------:R-:W-:Y:S01]  /*3240*/  ULEA UR7, UR15, UR5, 0x3 ;  /* 0x000000050f077291 */ /* 0x000fe2000f8e18ff */
[----:B------:R-:W-:Y:S02]  /*3250*/  PRMT R3, RZ, 0x654, R3 ;  /* 0x00000654ff037816 */ /* 0x000fe40000000003 */
[----:B-1----:R-:W1:Y:S01]  /*3260*/  LDS.128 R4, [R4+0x140] ;  /* 0x0001400004047984 */ /* 0x002e620000000c00 */
[----:B------:R-:W-:Y:S02]  /*3270*/  @P0 SHF.L.U32 R2, R8, 0x1f, RZ ;  /* 0x0000001f08020819 */ /* 0x000fe400000006ff */
[----:B------:R-:W-:Y:S01]  /*3280*/  SHF.L.U32 R0, R11, 0x1f, RZ ;  /* 0x0000001f0b007819 */ /* 0x000fe200000006ff */
[----:B------:R-:W-:Y:S01]  /*3290*/  @!PT LDS RZ, [RZ] ;  /* 0x00000000fffff984 */ /* 0x000fe20000000800 */
[----:B------:R-:W-:Y:S01]  /*32a0*/  @!PT LDS RZ, [RZ] ;  /* 0x00000000fffff984 */ /* 0x000fe20000000800 */
[----:B------:R-:W-:Y:S01]  /*32b0*/  @!PT LDS RZ, [RZ] ;  /* 0x00000000fffff984 */ /* 0x000fe20000000800 */
[----:B------:R-:W-:Y:S01]  /*32c0*/  @!PT LDS RZ, [RZ] ;  /* 0x00000000fffff984 */ /* 0x000fe20000000800 */
[----:B------:R2:W-:Y:S06]  /*32d0*/  MEMBAR.ALL.CTA ;  /* 0x0000000000007992 */ /* 0x0005ec0000008000 */
[----:B--2---:R-:W2:Y:S02]  /*32e0*/  FENCE.VIEW.ASYNC.S ;  /* 0x00000000000073c6 */ /* 0x004ea40000000000 */
[----:B--2---:R2:W-:Y:S01]  /*32f0*/  SYNCS.ARRIVE.TRANS64.RED.A1T0 RZ, [R3+URZ], RZ ;  /* 0x000000ff03ff79a7 */ /* 0x0045e200081004ff */
[----:B------:R2:W3:Y:S01]  /*3300*/  @P0 SYNCS.PHASECHK.TRANS64.TRYWAIT P2, [UR6], R2 ;  /* 0x00000002ff0005a7 */ /* 0x0004e20008041106 */
[----:B------:R-:W-:Y:S01]  /*3310*/  ULEA.HI UR6, UR15, UR15, URZ, 0x1 ;  /* 0x0000000f0f067291 */ /* 0x000fe2000f8f08ff */
[----:B-1----:R-:W-:-:S03]  /*3320*/  LOP3.LUT P1, RZ, R6, 0x1, RZ, 0xc0, !PT ;  /* 0x0000000106ff7812 */ /* 0x002fc6000782c0ff */
[----:B------:R-:W-:Y:S02]  /*3330*/  USHF.L.U32 UR8, UR6, 0x6, URZ ;  /* 0x0000000606087899 */ /* 0x000fe400080006ff */
[----:B------:R-:W-:Y:S02]  /*3340*/  ULOP3.LUT UR6, UR6, 0xffe, URZ, 0xc0, !UPT ;  /* 0x00000ffe06067892 */ /* 0x000fe4000f8ec0ff */
[----:B------:R-:W-:Y:S02]  /*3350*/  ULOP3.LUT UR8, UR8, 0xffffff80, URZ, 0xc0, !UPT ;  /* 0xffffff8008087892 */ /* 0x000fe4000f8ec0ff */
[----:B------:R-:W-:Y:S02]  /*3360*/  UIADD3 UR6, UPT, UPT, -UR6, UR15, URZ ;  /* 0x0000000f06067290 */ /* 0x000fe4000fffe1ff */
[----:B------:R-:W-:Y:S01]  /*3370*/  UIADD3 UR8, UPT, UPT, UR16, UR8, URZ ;  /* 0x0000000810087290 */ /* 0x000fe2000fffe0ff */
[----:B------:R-:W1:Y:S03]  /*3380*/  SYNCS.PHASECHK.TRANS64.TRYWAIT P0, [UR7+0xf0], R0 ;  /* 0x0000f000ff0075a7 */ /* 0x000e660008001107 */
[----:B------:R-:W-:Y:S01]  /*3390*/  ULEA UR8, UR6, UR8, 0x14 ;  /* 0x0000000806087291 */ /* 0x000fe2000f8ea0ff */
[----:B-123--:R-:W-:Y:S11]  /*33a0*/  @!P0 BRA `(.L_x_58) ;  /* 0x0000004400988947 */ /* 0x00eff60003800000 */
.L_x_134:
[----:B------:R-:W-:Y:S01]  /*33b0*/  IADD3 R10, PT, PT, R10, 0x1, RZ ;  /* 0x000000010a0a7810 */ /* 0x000fe20007ffe0ff */
[----:B------:R-:W-:Y:S06]  /*33c0*/  BRA.U !UP3, `(.L_x_59) ;  /* 0x000000010bc07547 */ /* 0x000fec000b800000 */
[----:B------:R-:W-:Y:S01]  /*33d0*/  UPLOP3.LUT UP4, UPT, UPT, UPT, UPT, 0x40, 0x4 ;  /* 0x000000000004789c */ /* 0x000fe20003f8e870 */
[----:B------:R-:W-:Y:S01]  /*33e0*/  UMOV UR13, UR9 ;  /* 0x00000009000d7c82 */ /* 0x000fe20008000000 */
[----:B------:R-:W-:Y:S01]  /*33f0*/  UMOV UR12, UR4 ;  /* 0x00000004000c7c82 */ /* 0x000fe20008000000 */
[----:B------:R-:W-:-:S08]  /*3400*/  UMOV UR17, UR14 ;  /* 0x0000000e00117c82 */ /* 0x000fd00008000000 */
.L_x_62:
[----:B------:R-:W-:Y:S02]  /*3410*/  UIADD3 UR13, UPT, UPT, UR13, 0x1, URZ ;  /* 0x000000010d0d7890 */ /* 0x000fe4000fffe0ff */
[----:B--2---:R-:W-:Y:S02]  /*3420*/  ULEA UR6, UR17, UR5, 0x3 ;  /* 0x0000000511067291 */ /* 0x004fe4000f8e18ff */
[----:B------:R-:W-:Y:S01]  /*3430*/  UISETP.NE.AND UP0, UPT, UR13, URZ, UPT ;  /* 0x000000ff0d00728c */ /* 0x000fe2000bf05270 */
[----:B---3--:R-:W-:Y:S10]  /*3440*/  @P2 BRA `(.L_x_60) ;  /* 0x00000000000c2947 */ /* 0x008ff40003800000 */
[----:B-1----:R-:W-:Y:S04]  /*3450*/  SHF.L.U32 R3, R8, 0x1f, RZ ;  /* 0x0000001f08037819 */ /* 0x002fe800000006ff */
[----:B------:R-:W1:Y:S02]  /*3460*/  SYNCS.PHASECHK.TRANS64.TRYWAIT P0, [UR6], R3 ;  /* 0x00000003ff0075a7 */ /* 0x000e640008001106 */
[----:B-1----:R-:W-:Y:S05]  /*3470*/  @!P0 BRA `(.L_x_61) ;  /* 0x00000044007c8947 */ /* 0x002fea0003800000 */
.L_x_60:
[----:B------:R-:W-:Y:S01]  /*3480*/  UISETP.NE.AND UP1, UPT, UR12, 0x1, UPT ;  /* 0x000000010c00788c */ /* 0x000fe2000bf25270 */
[----:B------:R-:W-:Y:S01]  /*3490*/  PLOP3.LUT P2, PT, PT, PT, PT, 0x80, 0x8 ;  /* 0x000000000008781c */ /* 0x000fe20003f4f070 */
[----:B------:R-:W-:Y:S02]  /*34a0*/  UIADD3 UR14, UPT, UPT, UR17, 0x1, URZ ;  /* 0x00000001110e7890 */ /* 0x000fe4000fffe0ff */
[----:B------:R-:W-:Y:S02]  /*34b0*/  ULEA UR28, UR17, UR11, 0xa ;  /* 0x0000000b111c7291 */ /* 0x000fe4000f8e50ff */
[----:B------:R-:W-:Y:S01]  /*34c0*/  UISETP.NE.AND UP2, UPT, UR14, 0x8, UPT ;  /* 0x000000080e00788c */ /* 0x000fe2000bf45270 */
[----:B------:R-:W-:Y:S01]  /*34d0*/  PLOP3.LUT P0, PT, PT, PT, UP1, 0x80, 0x8 ;  /* 0x000000000008781c */ /* 0x000fe20003f0f018 */
[----:B------:R-:W-:Y:S02]  /*34e0*/  UIADD3 UR40, UPT, UPT, UR28, 0x2, URZ ;  /* 0x000000021c287890 */ /* 0x000fe4000fffe0ff */
[----:B------:R-:W-:Y:S02]  /*34f0*/  USEL UR27, URZ, 0x1, UP2 ;  /* 0x00000001ff1b7887 */ /* 0x000fe40009000000 */
[----:B------:R-:W-:Y:S02]  /*3500*/  USEL UR14, UR14, URZ, UP2 ;  /* 0x000000ff0e0e7287 */ /* 0x000fe40009000000 */
[----:B------:R-:W-:Y:S02]  /*3510*/  UIADD3 UR36, UPT, UPT, UR28, 0x4, URZ ;  /* 0x000000041c247890 */ /* 0x000fe4000fffe0ff */
[----:B------:R-:W-:Y:S01]  /*3520*/  @UP1 ULEA UR26, UR14, UR5, 0x3 ;  /* 0x000000050e1a1291 */ /* 0x000fe2000f8e18ff */
[----:B------:R-:W-:Y:S01]  /*3530*/  LOP3.LUT R8, R8, UR27, RZ, 0x3c, !PT ;  /* 0x0000001b08087c12 */ /* 0x000fe2000f8e3cff */
[----:B------:R-:W-:Y:S02]  /*3540*/  UIADD3 UR32, UPT, UPT, UR28, 0x6, URZ ;  /* 0x000000061c207890 */ /* 0x000fe4000fffe0ff */
[----:B------:R-:W-:Y:S01]  /*3550*/  UIADD3 UR6, UPT, UPT, UR6, 0x40, URZ ;  /* 0x0000004006067890 */ /* 0x000fe2000fffe0ff */
[----:B-1----:R-:W-:Y:S01]  /*3560*/  @P0 SHF.L.U32 R0, R8, 0x1f, RZ ;  /* 0x0000001f08000819 */ /* 0x002fe200000006ff */
[----:B------:R-:W-:Y:S01]  /*3570*/  UIADD3 UR12, UPT, UPT, UR12, -0x1, URZ ;  /* 0xffffffff0c0c7890 */ /* 0x000fe2000fffe0ff */
[----:B------:R-:W-:Y:S02]  /*3580*/  UMOV UR29, 0x40004040 ;  /* 0x40004040001d7882 */ /* 0x000fe40000000000 */
[----:B------:R2:W3:Y:S01]  /*3590*/  @P0 SYNCS.PHASECHK.TRANS64.TRYWAIT P2, [UR26], R0 ;  /* 0x00000000ff0005a7 */ /* 0x0004e2000804111a */
[----:B------:R-:W-:Y:S01]  /*35a0*/  ULEA UR26, UR17, UR10, 0x9 ;  /* 0x0000000a111a7291 */ /* 0x000fe2000f8e48ff */
[----:B------:R-:W-:Y:S01]  /*35b0*/  UMOV UR27, 0x40004040 ;  /* 0x40004040001b7882 */ /* 0x000fe20000000000 */
[----:B------:R-:W-:Y:S02]  /*35c0*/  UMOV UR41, 0x40004040 ;  /* 0x4000404000297882 */ /* 0x000fe40000000000 */
[----:B------:R-:W-:Y:S02]  /*35d0*/  UIADD3 UR38, UPT, UPT, UR26, 0x2, URZ ;  /* 0x000000021a267890 */ /* 0x000fe4000fffe0ff */
[----:B------:R-:W-:Y:S02]  /*35e0*/  UIADD3 UR34, UPT, UPT, UR26, 0x4, URZ ;  /* 0x000000041a227890 */ /* 0x000fe4000fffe0ff */
[----:B------:R-:W-:Y:S01]  /*35f0*/  UIADD3 UR30, UPT, UPT, UR26, 0x6, URZ ;  /* 0x000000061a1e7890 */ /* 0x000fe2000fffe0ff */
[----:B------:R2:W-:Y:S01]  /*3600*/  UTCQMMA gdesc[UR26], gdesc[UR28], tmem[UR8], tmem[UR24], idesc[UR25], UP4 ;  /* 0x00ff181c1a0075ea */ /* 0x0005e2000a000308 */
[----:B------:R-:W-:Y:S01]  /*3610*/  UPLOP3.LUT UP4, UPT, UPT, UPT, UPT, 0x80, 0x8 ;  /* 0x000000000008789c */ /* 0x000fe20003f8f070 */
[----:B------:R-:W-:Y:S01]  /*3620*/  UMOV UR39, 0x40004040 ;  /* 0x4000404000277882 */ /* 0x000fe20000000000 */
[----:B------:R-:W-:Y:S01]  /*3630*/  UMOV UR37, 0x40004040 ;  /* 0x4000404000257882 */ /* 0x000fe20000000000 */
[----:B------:R2:W-:Y:S01]  /*3640*/  UTCQMMA gdesc[UR38], gdesc[UR40], tmem[UR8], tmem[UR22], idesc[UR23], UPT ;  /* 0x00ff1628260075ea */ /* 0x0005e2000b800308 */
[----:B------:R-:W-:Y:S01]  /*3650*/  UMOV UR35, 0x40004040 ;  /* 0x4000404000237882 */ /* 0x000fe20000000000 */
[----:B------:R-:W-:Y:S01]  /*3660*/  UMOV UR33, 0x40004040 ;  /* 0x4000404000217882 */ /* 0x000fe20000000000 */
[----:B------:R-:W-:Y:S01]  /*3670*/  UMOV UR31, 0x40004040 ;  /* 0x40004040001f7882 */ /* 0x000fe20000000000 */
[----:B------:R2:W-:Y:S01]  /*3680*/  UTCQMMA gdesc[UR34], gdesc[UR36], tmem[UR8], tmem[UR20], idesc[UR21], UPT ;  /* 0x00ff1424220075ea */ /* 0x0005e2000b800308 */
[----:B------:R2:W-:Y:S01]  /*3690*/  UTCQMMA gdesc[UR30], gdesc[UR32], tmem[UR8], tmem[UR18], idesc[UR19], UPT ;  /* 0x00ff12201e0075ea */ /* 0x0005e2000b800308 */
[----:B------:R2:W-:Y:S01]  /*36a0*/  UTCBAR [UR6], URZ ;  /* 0x000000ff060073e9 */ /* 0x0005e200080000ff */
[----:B------:R-:W-:Y:S01]  /*36b0*/  UMOV UR17, UR14 ;  /* 0x0000000e00117c82 */ /* 0x000fe20008000000 */
[----:B------:R-:W-:Y:S05]  /*36c0*/  BRA.U UP0, `(.L_x_62) ;  /* 0xfffffffd00507547 */ /* 0x000fea000b83ffff */
.L_x_59:
[----:B------:R-:W-:Y:S01]  /*36d0*/  UIADD3 UR15, UPT, UPT, UR15, 0x1, URZ ;  /* 0x000000010f0f7890 */ /* 0x000fe2000fffe0ff */
[C---:B------:R-:W-:Y:S01]  /*36e0*/  ISETP.NE.AND P0, PT, R10.reuse, 0x2, PT ;  /* 0x000000020a00780c */ /* 0x040fe20003f05270 */
[----:B------:R-:W-:Y:S02]  /*36f0*/  UIADD3 UR7, UPT, UPT, UR7, 0xd0, URZ ;  /* 0x000000d007077890 */ /* 0x000fe4000fffe0ff */
[----:B------:R-:W-:Y:S01]  /*3700*/  UISETP.NE.AND UP0, UPT, UR15, 0x4, UPT ;  /* 0x000000040f00788c */ /* 0x000fe2000bf05270 */
[----:B-12---:R-:W-:Y:S02]  /*3710*/  SEL R0, RZ, 0x1, P0 ;  /* 0x00000001ff007807 */ /* 0x006fe40000000000 */
[----:B------:R-:W-:Y:S01]  /*3720*/  SEL R10, R10, RZ, P0 ;  /* 0x000000ff0a0a7207 */ /* 0x000fe20000000000 */
[----:B------:R-:W-:Y:S01]  /*3730*/  USEL UR6, URZ, 0x1, UP0 ;  /* 0x00000001ff067887 */ /* 0x000fe20008000000 */
[----:B------:R-:W-:Y:S01]  /*3740*/  LOP3.LUT R9, R9, R0, RZ, 0x3c, !PT ;  /* 0x0000000009097212 */ /* 0x000fe200078e3cff */
[----:B------:R-:W-:Y:S01]  /*3750*/  USEL UR15, UR15, URZ, UP0 ;  /* 0x000000ff0f0f7287 */ /* 0x000fe20008000000 */
[----:B------:R1:W-:Y:S03]  /*3760*/  UTCBAR [UR7], URZ ;  /* 0x000000ff070073e9 */ /* 0x0003e600080000ff */
[----:B------:R-:W-:Y:S01]  /*3770*/  LOP3.LUT R11, R11, UR6, RZ, 0x3c, !PT ;  /* 0x000000060b0b7c12 */ /* 0x000fe2000f8e3cff */
[----:B------:R-:W-:Y:S07]  /*3780*/  @P1 BRA `(.L_x_63) ;  /* 0xfffffff800881947 */ /* 0x000fee000383ffff */
[----:B------:R-:W2:Y:S01]  /*3790*/  S2UR UR4, SR_CgaCtaId ;  /* 0x00000000000479c3 */ /* 0x000ea20000008800 */
[----:B------:R-:W-:Y:S01]  /*37a0*/  ELECT P0, URZ, PT ;  /* 0x0000000000ff782f */ /* 0x000fe20003800000 */
[----:B------:R-:W-:Y:S01]  /*37b0*/  IMAD.MOV.U32 R0, RZ, RZ, 0x1 ;  /* 0x00000001ff007424 */ /* 0x000fe200078e00ff */
[----:B------:R-:W-:Y:S01]  /*37c0*/  UIADD3 UR5, UPT, UPT, UR5, 0xf0, URZ ;  /* 0x000000f005057890 */ /* 0x000fe2000fffe0ff */
[----:B------:R-:W-:Y:S01]  /*37d0*/  SHF.L.U32 R3, R11, 0x1f, RZ ;  /* 0x0000001f0b037819 */ /* 0x000fe200000006ff */
[----:B------:R-:W-:-:S03]  /*37e0*/  UMOV UR6, 0x40 ;  /* 0x0000004000067882 */ /* 0x000fc60000000000 */
[----:B------:R-:W-:Y:S01]  /*37f0*/  UVIRTCOUNT.DEALLOC.SMPOOL 0x80 ;  /* 0x000000800000784c */ /* 0x000fe20000000000 */
[----:B--2---:R-:W-:Y:S02]  /*3800*/  ULEA UR4, UR4, UR6, 0x18 ;  /* 0x0000000604047291 */ /* 0x004fe4000f8ec0ff */
[----:B------:R-:W-:-:S07]  /*3810*/  ULEA UR6, UR15, UR5, 0x3 ;  /* 0x000000050f067291 */ /* 0x000fce000f8e18ff */
[----:B------:R2:W-:Y:S02]  /*3820*/  @P0 STS.U8 [UR4+0x1c], R0 ;  /* 0x00001c00ff000988 */ /* 0x0005e40008000004 */
[----:B------:R-:W4:Y:S02]  /*3830*/  SYNCS.PHASECHK.TRANS64.TRYWAIT P0, [UR6], R3 ;  /* 0x00000003ff0075a7 */ /* 0x000f240008001106 */
[----:B--2-4-:R-:W-:Y:S05]  /*3840*/  @!P0 BRA `(.L_x_64) ;  /* 0x0000004000a08947 */ /* 0x014fea0003800000 */
.L_x_137:
[----:B-1----:R-:W-:-:S04]  /*3850*/  UIADD3 UR7, UPT, UPT, UR15, 0x1, URZ ;  /* 0x000000010f077890 */ /* 0x002fc8000fffe0ff */
[----:B------:R-:W-:-:S04]  /*3860*/  UISETP.NE.AND UP0, UPT, UR7, 0x4, UPT ;  /* 0x000000040700788c */ /* 0x000fc8000bf05270 */
[----:B------:R-:W-:Y:S02]  /*3870*/  USEL UR8, URZ, 0x1, UP0 ;  /* 0x00000001ff087887 */ /* 0x000fe40008000000 */
[----:B------:R-:W-:-:S04]  /*3880*/  USEL UR7, UR7, URZ, UP0 ;  /* 0x000000ff07077287 */ /* 0x000fc80008000000 */
[----:B------:R-:W-:Y:S01]  /*3890*/  ULEA UR6, UR7, UR5, 0x3 ;  /* 0x0000000507067291 */ /* 0x000fe2000f8e18ff */
[----:B------:R-:W-:-:S04]  /*38a0*/  LOP3.LUT R2, R11, UR8, RZ, 0x3c, !PT ;  /* 0x000000080b027c12 */ /* 0x000fc8000f8e3cff */
[----:B--2---:R-:W-:-:S04]  /*38b0*/  SHF.L.U32 R3, R2, 0x1f, RZ ;  /* 0x0000001f02037819 */ /* 0x004fc800000006ff */
[----:B------:R-:W1:Y:S02]  /*38c0*/  SYNCS.PHASECHK.TRANS64.TRYWAIT P0, [UR6], R3 ;  /* 0x00000003ff0075a7 */ /* 0x000e640008001106 */
[----:B-1----:R-:W-:Y:S05]  /*38d0*/  @!P0 BRA `(.L_x_65) ;  /* 0x0000004000948947 */ /* 0x002fea0003800000 */
.L_x_139:
        /* <DEDUP_REMOVED lines=9> */
.L_x_141:
[----:B------:R-:W-:-:S04]  /*3970*/  UIADD3 UR7, UPT, UPT, UR7, 0x1, URZ ;  /* 0x0000000107077890 */ /* 0x000fc8000fffe0ff */
[----:B------:R-:W-:-:S04]  /*3980*/  UISETP.NE.AND UP0, UPT, UR7, 0x4, UPT ;  /* 0x000000040700788c */ /* 0x000fc8000bf05270 */
[----:B------:R-:W-:Y:S02]  /*3990*/  USEL UR6, URZ, 0x1, UP0 ;  /* 0x00000001ff067887 */ /* 0x000fe40008000000 */
[----:B------:R-:W-:-:S04]  /*39a0*/  USEL UR7, UR7, URZ, UP0 ;  /* 0x000000ff07077287 */ /* 0x000fc80008000000 */
[----:B------:R-:W-:Y:S01]  /*39b0*/  ULEA UR7, UR7, UR5, 0x3 ;  /* 0x0000000507077291 */ /* 0x000fe2000f8e18ff */
[----:B-1----:R-:W-:-:S04]  /*39c0*/  LOP3.LUT R3, R2, UR6, RZ, 0x3c, !PT ;  /* 0x0000000602037c12 */ /* 0x002fc8000f8e3cff */
[----:B------:R-:W-:-:S04]  /*39d0*/  SHF.L.U32 R3, R3, 0x1f, RZ ;  /* 0x0000001f03037819 */ /* 0x000fc800000006ff */
[----:B------:R-:W1:Y:S02]  /*39e0*/  SYNCS.PHASECHK.TRANS64.TRYWAIT P0, [UR7], R3 ;  /* 0x00000003ff0075a7 */ /* 0x000e640008001107 */
[----:B-1----:R-:W-:Y:S05]  /*39f0*/  @!P0 BRA `(.L_x_67) ;  /* 0x00000040007c8947 */ /* 0x002fea0003800000 */
.L_x_143:
[----:B------:R-:W-:Y:S01]  /*3a00*/  NOP ;  /* 0x0000000000007918 */ /* 0x000fe20000000000 */
[----:B-1----:R-:W1:Y:S01]  /*3a10*/  LDS R0, [UR4+0x14] ;  /* 0x00001404ff007984 */ /* 0x002e620008000800 */
[----:B------:R-:W-:Y:S01]  /*3a20*/  ULOP3.LUT UR6, UR16, 0xffff, URZ, 0xc0, !UPT ;  /* 0x0000ffff10067892 */ /* 0x000fe2000f8ec0ff */
[----:B------:R-:W-:Y:S01]  /*3a30*/  UMOV UR8, 0xffff ;  /* 0x0000ffff00087882 */ /* 0x000fe20000000000 */
[----:B------:R-:W-:Y:S02]  /*3a40*/  UMOV UR5, 0x1 ;  /* 0x0000000100057882 */ /* 0x000fe40000000000 */
[----:B------:R-:W-:-:S04]  /*3a50*/  USHF.R.U32.HI UR6, URZ, 0x5, UR6 ;  /* 0x00000005ff067899 */ /* 0x000fc80008011606 */
[----:B------:R-:W-:Y:S02]  /*3a60*/  USHF.L.U32 UR8, UR8, UR6, URZ ;  /* 0x0000000608087299 */ /* 0x000fe400080006ff */
[----:B------:R-:W-:-:S04]  /*3a70*/  USHF.L.U32 UR5, UR5, UR6, URZ ;  /* 0x0000000605057299 */ /* 0x000fc800080006ff */
[----:B-1----:R-:W-:-:S04]  /*3a80*/  LOP3.LUT R0, R0, UR8, RZ, 0xc0, !PT ;  /* 0x0000000800007c12 */ /* 0x002fc8000f8ec0ff */
[----:B------:R-:W-:-:S13]  /*3a90*/  ISETP.NE.AND P0, PT, R0, UR8, PT ;  /* 0x0000000800007c0c */ /* 0x000fda000bf05270 */
[----:B------:R-:W-:Y:S05]  /*3aa0*/  @P0 BRA `(.L_x_68) ;  /* 0x0000000000580947 */ /* 0x000fea0003800000 */
[----:B------:R-:W1:Y:S02]  /*3ab0*/  LDS R0, [UR4+0x18] ;  /* 0x00001804ff007984 */ /* 0x000e640008000800 */
[----:B-1----:R-:W-:-:S04]  /*3ac0*/  LOP3.LUT R0, R0, UR5, RZ, 0xc0, !PT ;  /* 0x0000000500007c12 */ /* 0x002fc8000f8ec0ff */
[----:B------:R-:W-:-:S13]  /*3ad0*/  ISETP.NE.AND P0, PT, R0, UR5, PT ;  /* 0x0000000500007c0c */ /* 0x000fda000bf05270 */
[----:B------:R-:W-:Y:S05]  /*3ae0*/  @P0 BRA `(.L_x_69) ;  /* 0x00000000003c0947 */ /* 0x000fea0003800000 */
[----:B------:R-:W1:Y:S01]  /*3af0*/  S2R R2, SR_LANEID ;  /* 0x0000000000027919 */ /* 0x000e620000000000 */
[----:B------:R-:W-:Y:S01]  /*3b00*/  ULOP3.LUT UR8, URZ, UR8, URZ, 0x33, !UPT ;  /* 0x00000008ff087292 */ /* 0x000fe2000f8e33ff */
[----:B------:R-:W-:Y:S01]  /*3b10*/  LOP3.LUT R4, RZ, UR5, RZ, 0x33, !PT ;  /* 0x00000005ff047c12 */ /* 0x000fe2000f8e33ff */
[----:B------:R-:W-:Y:S02]  /*3b20*/  VOTEU.ANY UR7, UPT, PT ;  /* 0x0000000000077886 */ /* 0x000fe400038e0100 */
[----:B------:R-:W-:Y:S01]  /*3b30*/  UFLO.U32 UR7, UR7 ;  /* 0x00000007000772bd */ /* 0x000fe200080e0000 */
[----:B------:R-:W2:Y:S01]  /*3b40*/  REDUX UR5, R4 ;  /* 0x00000000040573c4 */ /* 0x000ea20000000000 */
[----:B------:R-:W-:-:S06]  /*3b50*/  IMAD.U32 R0, RZ, RZ, UR8 ;  /* 0x00000008ff007e24 */ /* 0x000fcc000f8e00ff */
[----:B------:R4:W-:Y:S01]  /*3b60*/  UTCATOMSWS.AND URZ, UR8 ;  /* 0x0000000800ff79e3 */ /* 0x0009e20008000000 */
[----:B------:R-:W3:Y:S01]  /*3b70*/  REDUX UR6, R0 ;  /* 0x00000000000673c4 */ /* 0x000ee20000000000 */
[----:B-1----:R-:W-:Y:S01]  /*3b80*/  ISETP.EQ.U32.AND P0, PT, R2, UR7, PT ;  /* 0x0000000702007c0c */ /* 0x002fe2000bf02070 */
[----:B--2---:R-:W-:Y:S01]  /*3b90*/  IMAD.U32 R2, RZ, RZ, UR5 ;  /* 0x00000005ff027e24 */ /* 0x004fe2000f8e00ff */
[----:B---3--:R-:W-:-:S11]  /*3ba0*/  MOV R3, UR6 ;  /* 0x0000000600037c02 */ /* 0x008fd60008000f00 */
[----:B------:R4:W-:Y:S04]  /*3bb0*/  @P0 ATOMS.AND RZ, [UR4+0x14], R3 ;  /* 0x00001403ffff098c */ /* 0x0009e8000a800004 */
[----:B------:R4:W-:Y:S01]  /*3bc0*/  @P0 ATOMS.AND RZ, [UR4+0x18], R2 ;  /* 0x00001802ffff098c */ /* 0x0009e2000a800004 */
[----:B------:R-:W-:Y:S05]  /*3bd0*/  BRA `(.L_x_70) ;  /* 0x0000000000147947 */ /* 0x000fea0003800000 */
.L_x_69:
[----:B------:R-:W-:Y:S02]  /*3be0*/  MOV R2, 0x3c00 ;  /* 0x00003c0000027802 */ /* 0x000fe40000000f00 */
[----:B---3-5:R-:W-:Y:S05]  /*3bf0*/  CALL.REL.NOINC `($__internal_0_$__cuda_sm10x_tcgen05_guardrail_trap_col_being_dealloced_not_returned_by_alloc) ;  /* 0x0000004000d87944 */ /* 0x028fea0003c00000 */
[----:B------:R-:W-:Y:S05]  /*3c00*/  BRA `(.L_x_70) ;  /* 0x0000000000087947 */ /* 0x000fea0003800000 */
.L_x_68:
[----:B------:R-:W-:Y:S02]  /*3c10*/  MOV R2, 0x3c30 ;  /* 0x00003c3000027802 */ /* 0x000fe40000000f00 */
[----:B---3-5:R-:W-:Y:S05]  /*3c20*/  CALL.REL.NOINC `($__internal_2_$__cuda_sm10x_tcgen05_guardrail_trap_unallocated_columns_being_dealloced) ;  /* 0x0000004000e47944 */ /* 0x028fea0003c00000 */
.L_x_70:
[----:B------:R-:W-:Y:S01]  /*3c30*/  NOP ;  /* 0x0000000000007918 */ /* 0x000fe20000000000 */
[----:B----4-:R-:W-:Y:S05]  /*3c40*/  EXIT ;  /* 0x000000000000794d */ /* 0x010fea0003800000 */
.L_x_52:
[----:B------:R-:W-:-:S09]  /*3c50*/  UISETP.NE.OR UP2, UPT, UR8, 0x3, !UP2 ;  /* 0x000000030800788c */ /* 0x000fd2000d745670 */
[----:B------:R-:W-:Y:S05]  /*3c60*/  BRA.U UP2, `(.L_x_71) ;  /* 0x0000000d02407547 */ /* 0x000fea000b800000 */
[----:B------:R-:W1:Y:S01]  /*3c70*/  LDC R0, c[0x0][0xb30] ;  /* 0x0002cc00ff007b82 */ /* 0x000e620000000800 */
[----:B------:R-:W2:Y:S01]  /*3c80*/  LDCU.64 UR8, c[0x0][0x888] ;  /* 0x00011100ff0877ac */ /* 0x000ea20008000a00 */
[----:B------:R-:W-:Y:S02]  /*3c90*/  HFMA2 R29, -RZ, RZ, 0, 0 ;  /* 0x00000000ff1d7431 */ /* 0x000fe400000001ff */
[----:B------:R-:W-:Y:S01]  /*3ca0*/  IMAD.MOV.U32 R31, RZ, RZ, 0x1 ;  /* 0x00000001ff1f7424 */ /* 0x000fe200078e00ff */
[----:B------:R-:W-:Y:S01]  /*3cb0*/  MOV R23, 0x1000 ;  /* 0x0000100000177802 */ /* 0x000fe20000000f00 */
[----:B------:R-:W4:Y:S01]  /*3cc0*/  LDCU.64 UR4, c[0x0][0x890] ;  /* 0x00011200ff0477ac */ /* 0x000f220008000a00 */
[----:B------:R-:W-:Y:S01]  /*3cd0*/  IMAD.MOV.U32 R30, RZ, RZ, RZ ;  /* 0x000000ffff1e7224 */ /* 0x000fe200078e00ff */
[----:B------:R-:W3:Y:S01]  /*3ce0*/  LDC R19, c[0x0][0x370] ;  /* 0x0000dc00ff137b82 */ /* 0x000ee20000000800 */
[----:B------:R-:W-:Y:S01]  /*3cf0*/  UMOV UR7, 0x400 ;  /* 0x0000040000077882 */ /* 0x000fe20000000000 */
[----:B------:R-:W-:-:S02]  /*3d00*/  UPLOP3.LUT UP1, UPT, UPT, UPT, UPT, 0x40, 0x4 ;  /* 0x000000000004789c */ /* 0x000fc40003f2e870 */
[----:B------:R-:W-:-:S04]  /*3d10*/  ULEA UR7, UR37, UR7, 0x18 ;  /* 0x0000000725077291 */ /* 0x000fc8000f8ec0ff */
[----:B------:R-:W3:Y:S01]  /*3d20*/  LDC R2, c[0x0][0xb0c] ;  /* 0x0002c300ff027b82 */ /* 0x000ee20000000800 */
[----:B------:R-:W-:Y:S02]  /*3d30*/  UIADD3 UR13, UPT, UPT, UR7, 0x88, URZ ;  /* 0x00000088070d7890 */ /* 0x000fe4000fffe0ff */
[----:B--2---:R-:W-:Y:S02]  /*3d40*/  UISETP.NE.U32.AND UP2, UPT, UR8, URZ, UPT ;  /* 0x000000ff0800728c */ /* 0x004fe4000bf45070 */
[----:B------:R-:W-:Y:S02]  /*3d50*/  UIADD3 UR17, UPT, UPT, UR7, 0x80, URZ ;  /* 0x0000008007117890 */ /* 0x000fe4000fffe0ff */
[----:B----4-:R-:W-:Y:S01]  /*3d60*/  UISETP.NE.U32.AND UP3, UPT, UR4, URZ, UPT ;  /* 0x000000ff0400728c */ /* 0x010fe2000bf65070 */
[----:B------:R-:W2:Y:S01]  /*3d70*/  LDC R18, c[0x0][0xb20] ;  /* 0x0002c800ff127b82 */ /* 0x000ea20000000800 */
[----:B-1----:R-:W-:Y:S01]  /*3d80*/  ISETP.NE.AND P1, PT, R0, 0x1, PT ;  /* 0x000000010000780c */ /* 0x002fe20003f25270 */
[----:B------:R-:W-:-:S02]  /*3d90*/  UISETP.NE.AND.EX UP2, UPT, UR9, URZ, UPT, UP2 ;  /* 0x000000ff0900728c */ /* 0x000fc4000bf45320 */
[----:B------:R-:W-:Y:S02]  /*3da0*/  UPRMT UR13, UR37, 0x654, UR13 ;  /* 0x00000654250d7896 */ /* 0x000fe4000800000d */
[----:B------:R-:W-:Y:S02]  /*3db0*/  UISETP.NE.AND.EX UP3, UPT, UR5, URZ, UPT, UP3 ;  /* 0x000000ff0500728c */ /* 0x000fe4000bf65330 */
[----:B------:R-:W1:Y:S08]  /*3dc0*/  LDC.64 R32, c[0x0][0x348] ;  /* 0x0000d200ff207b82 */ /* 0x000e700000000a00 */
[----:B------:R-:W4:Y:S08]  /*3dd0*/  LDC.64 R16, c[0x0][0xb10] ;  /* 0x0002c400ff107b82 */ /* 0x000f300000000a00 */
[----:B------:R-:W1:Y:S08]  /*3de0*/  LDC.64 R6, c[0x0][0xb18] ;  /* 0x0002c600ff067b82 */ /* 0x000e700000000a00 */
[----:B------:R-:W1:Y:S08]  /*3df0*/  LDC.64 R4, c[0x0][0xb28] ;  /* 0x0002ca00ff047b82 */ /* 0x000e700000000a00 */
[----:B--23--:R-:W1:Y:S02]  /*3e00*/  LDC R22, c[0x0][0x374] ;  /* 0x0000dd00ff167b82 */ /* 0x00ce640000000800 */
.L_x_80:
[C---:B------:R-:W-:Y:S02]  /*3e10*/  LEA R0, R30.reuse, UR7, 0x3 ;  /* 0x000000071e007c11 */ /* 0x040fe4000f8e18ff */
[----:B------:R-:W-:Y:S02]  /*3e20*/  SHF.L.U32 R3, R29, 0x1f, RZ ;  /* 0x0000001f1d037819 */ /* 0x000fe400000006ff */
[----:B------:R-:W-:Y:S02]  /*3e30*/  LEA R24, R30, UR7, 0x4 ;  /* 0x000000071e187c11 */ /* 0x000fe4000f8e20ff */
[----:B--2---:R-:W2:Y:S02]  /*3e40*/  SYNCS.PHASECHK.TRANS64.TRYWAIT P0, [R0+URZ+0xb0], R3 ;  /* 0x0000b003000075a7 */ /* 0x004ea400080011ff */
[----:B--2---:R-:W-:Y:S05]  /*3e50*/  @!P0 BRA `(.L_x_72) ;  /* 0x0000003c007c8947 */ /* 0x004fea0003800000 */
.L_x_144:
[----:B------:R-:W-:Y:S01]  /*3e60*/  ISETP.GE.AND P0, PT, R40, 0x1, PT ;  /* 0x000000012800780c */ /* 0x000fe20003f06270 */
[----:B------:R-:W3:Y:S01]  /*3e70*/  LDS.128 R24, [R24+0x140] ;  /* 0x0001400018187984 */ /* 0x000ee20000000c00 */
[----:B--2---:R-:W-:Y:S01]  /*3e80*/  VIADD R0, R0, 0xc0 ;  /* 0x000000c000007836 */ /* 0x004fe20000000000 */
[----:B------:R-:W-:Y:S01]  /*3e90*/  @!PT LDS RZ, [RZ] ;  /* 0x00000000fffff984 */ /* 0x000fe20000000800 */
[----:B------:R-:W-:Y:S01]  /*3ea0*/  @!PT LDS RZ, [RZ] ;  /* 0x00000000fffff984 */ /* 0x000fe20000000800 */
[----:B------:R-:W-:Y:S01]  /*3eb0*/  @!PT LDS RZ, [RZ] ;  /* 0x00000000fffff984 */ /* 0x000fe20000000800 */
[----:B------:R-:W-:Y:S01]  /*3ec0*/  @!PT LDS RZ, [RZ] ;  /* 0x00000000fffff984 */ /* 0x000fe20000000800 */
[----:B------:R2:W-:Y:S06]  /*3ed0*/  MEMBAR.ALL.CTA ;  /* 0x0000000000007992 */ /* 0x0005ec0000008000 */
[----:B--2---:R-:W2:Y:S01]  /*3ee0*/  FENCE.VIEW.ASYNC.S ;  /* 0x00000000000073c6 */ /* 0x004ea20000000000 */
[----:B------:R-:W-:Y:S04]  /*3ef0*/  PRMT R0, RZ, 0x654, R0 ;  /* 0x00000654ff007816 */ /* 0x000fe80000000000 */
[----:B--2---:R2:W-:Y:S01]  /*3f00*/  SYNCS.ARRIVE.TRANS64.RED.A1T0 RZ, [R0+URZ], RZ ;  /* 0x000000ff00ff79a7 */ /* 0x0045e200081004ff */
[----:B---3--:R-:W-:Y:S11]  /*3f10*/  LOP3.LUT P3, RZ, R26, 0x1, RZ, 0xc0, !PT ;  /* 0x000000011aff7812 */ /* 0x008ff6000786c0ff */
[----:B------:R-:W-:Y:S02]  /*3f20*/  @!UPT UIADD3 URZ, UPT, UPT, URZ, URZ, URZ ;  /* 0x000000fffffff290 */ /* 0x000fe4000fffe0ff */
[----:B------:R-:W-:Y:S02]  /*3f30*/  @P3 MOV R13, R24 ;  /* 0x00000018000d3202 */ /* 0x000fe40000000f00 */
[----:B------:R-:W-:Y:S01]  /*3f40*/  @P3 LOP3.LUT R8, R25, 0xffff, RZ, 0xc0, !PT ;  /* 0x0000ffff19083812 */ /* 0x000fe200078ec0ff */
[----:B--2---:R-:W-:Y:S06]  /*3f50*/  @!P0 BRA `(.L_x_73) ;  /* 0x0000000000a48947 */ /* 0x004fec0003800000 */
[----:B-1----:R-:W-:Y:S01]  /*3f60*/  IMAD.HI.U32 R35, R22, R7, RZ ;  /* 0x0000000716237227 */ /* 0x002fe200078e00ff */
[----:B------:R-:W-:Y:S02]  /*3f70*/  ISETP.NE.AND P0, PT, R6, 0x1, PT ;  /* 0x000000010600780c */ /* 0x000fe40003f05270 */
[----:B------:R-:W-:Y:S01]  /*3f80*/  ISETP.NE.AND P2, PT, R40, 0x1, PT ;  /* 0x000000012800780c */ /* 0x000fe20003f45270 */
[----:B----4-:R-:W-:Y:S01]  /*3f90*/  IMAD.HI.U32 R34, R19, R16, RZ ;  /* 0x0000001013227227 */ /* 0x010fe200078e00ff */
[----:B------:R-:W-:Y:S02]  /*3fa0*/  SHF.R.U32.HI R35, RZ, R18, R35 ;  /* 0x00000012ff237219 */ /* 0x000fe40000011623 */
[----:B------:R-:W-:Y:S01]  /*3fb0*/  ISETP.NE.AND P4, PT, R2, 0x1, PT ;  /* 0x000000010200780c */ /* 0x000fe20003f85270 */
[----:B------:R-:W-:Y:S01]  /*3fc0*/  IMAD.HI.U32 R36, R13, R16, RZ ;  /* 0x000000100d247227 */ /* 0x000fe200078e00ff */
[----:B------:R-:W-:Y:S02]  /*3fd0*/  SHF.R.U32.HI R34, RZ, R17, R34 ;  /* 0x00000011ff227219 */ /* 0x000fe40000011622 */
[----:B------:R-:W-:Y:S01]  /*3fe0*/  SEL R3, R22, R35, !P0 ;  /* 0x0000002316037207 */ /* 0x000fe20004000000 */
[C---:B------:R-:W-:Y:S01]  /*3ff0*/  IMAD.HI.U32 R35, R8.reuse, R7, RZ ;  /* 0x0000000708237227 */ /* 0x040fe200078e00ff */
[----:B------:R-:W-:Y:S02]  /*4000*/  SEL R11, R19, R34, !P4 ;  /* 0x00000022130b7207 */ /* 0x000fe40006000000 */
[----:B------:R-:W-:Y:S01]  /*4010*/  SHF.R.U32.HI R36, RZ, R17, R36 ;  /* 0x00000011ff247219 */ /* 0x000fe20000011624 */
[----:B------:R-:W-:Y:S01]  /*4020*/  IMAD.HI.U32 R38, R3, R4, RZ ;  /* 0x0000000403267227 */ /* 0x000fe200078e00ff */
[----:B------:R-:W-:Y:S03]  /*4030*/  SHF.R.U32.HI R35, RZ, R18, R35 ;  /* 0x00000012ff237219 */ /* 0x000fe60000011623 */
[----:B------:R-:W-:Y:S01]  /*4040*/  IMAD.HI.U32 R34, R11, R4, RZ ;  /* 0x000000040b227227 */ /* 0x000fe200078e00ff */
[----:B------:R-:W-:Y:S02]  /*4050*/  @P2 SHF.R.U32.HI R3, RZ, R5, R38 ;  /* 0x00000005ff032219 */ /* 0x000fe40000011626 */
[----:B------:R-:W-:Y:S02]  /*4060*/  SEL R9, R8, R35, !P0 ;  /* 0x0000002308097207 */ /* 0x000fe40004000000 */
[----:B------:R-:W-:Y:S01]  /*4070*/  @P2 SHF.R.U32.HI R11, RZ, R5, R34 ;  /* 0x00000005ff0b2219 */ /* 0x000fe20000011622 */
[C---:B------:R-:W-:Y:S01]  /*4080*/  IMAD R10, R40.reuse, R3, RZ ;  /* 0x00000003280a7224 */ /* 0x040fe200078e02ff */
[----:B------:R-:W-:Y:S01]  /*4090*/  SEL R3, R13, R36, !P4 ;  /* 0x000000240d037207 */ /* 0x000fe20006000000 */
[C---:B------:R-:W-:Y:S03]  /*40a0*/  IMAD.HI.U32 R14, R9.reuse, R4, RZ ;  /* 0x00000004090e7227 */ /* 0x040fe600078e00ff */
[----:B------:R-:W-:Y:S01]  /*40b0*/  ISETP.GE.AND P0, PT, R9, R10, PT ;  /* 0x0000000a0900720c */ /* 0x000fe20003f06270 */
[C---:B------:R-:W-:Y:S01]  /*40c0*/  IMAD R12, R40.reuse, R11, RZ ;  /* 0x0000000b280c7224 */ /* 0x040fe200078e02ff */
[-C--:B------:R-:W-:Y:S04]  /*40d0*/  SHF.R.U32.HI R14, RZ, R5.reuse, R14 ;  /* 0x00000005ff0e7219 */ /* 0x080fe8000001160e */
[----:B------:R-:W-:Y:S02]  /*40e0*/  ISETP.GE.OR P0, PT, R3, R12, P0 ;  /* 0x0000000c0300720c */ /* 0x000fe40000706670 */
[----:B------:R-:W-:Y:S05]  /*40f0*/  SEL R15, R9, R14, !P2 ;  /* 0x0000000e090f7207 */ /* 0x000fea0005000000 */
[----:B------:R-:W-:Y:S04]  /*4100*/  IMAD.MOV R14, RZ, RZ, -R15 ;  /* 0x000000ffff0e7224 */ /* 0x000fe800078e0a0f */
[----:B------:R-:W-:Y:S02]  /*4110*/  IMAD R14, R40, R14, R9 ;  /* 0x0000000e280e7224 */ /* 0x000fe400078e0209 */
[C---:B------:R-:W-:Y:S05]  /*4120*/  @!P0 IMAD.HI.U32 R10, R3.reuse, R4, RZ ;  /* 0x00000004030a8227 */ /* 0x040fea00078e00ff */
[----:B------:R-:W-:Y:S04]  /*4130*/  @!P0 SHF.R.U32.HI R10, RZ, R5, R10 ;  /* 0x00000005ff0a8219 */ /* 0x000fe8000001160a */
[----:B------:R-:W-:Y:S01]  /*4140*/  @!P0 SEL R0, R3, R10, !P2 ;  /* 0x0000000a03008207 */ /* 0x000fe20005000000 */
[----:B------:R-:W-:Y:S03]  /*4150*/  IMAD.MOV R10, RZ, RZ, -R3 ;  /* 0x000000ffff0a7224 */ /* 0x000fe600078e0a03 */
[----:B------:R-:W-:Y:S01]  /*4160*/  @!P0 IADD3 R15, PT, PT, R15, -R0, RZ ;  /* 0x800000000f0f8210 */ /* 0x000fe20007ffe0ff */
[----:B------:R-:W-:Y:S01]  /*4170*/  @!P0 IMAD R0, R11, R14, R0 ;  /* 0x0000000e0b008224 */ /* 0x000fe200078e0200 */
[----:B------:R-:W-:Y:S01]  /*4180*/  IADD3 R11, PT, PT, -R9, RZ, RZ ;  /* 0x000000ff090b7210 */ /* 0x000fe20007ffe1ff */
[----:B------:R-:W-:Y:S02]  /*4190*/  IMAD R13, R2, R10, R13 ;  /* 0x0000000a020d7224 */ /* 0x000fe400078e020d */
[----:B------:R-:W-:Y:S02]  /*41a0*/  @!P0 IMAD R9, R15, R40, R3 ;  /* 0x000000280f098224 */ /* 0x000fe400078e0203 */
[----:B------:R-:W-:Y:S02]  /*41b0*/  @!P0 IMAD.MOV.U32 R3, RZ, RZ, R0 ;  /* 0x000000ffff038224 */ /* 0x000fe400078e0000 */
[----:B------:R-:W-:Y:S02]  /*41c0*/  IMAD R8, R6, R11, R8 ;  /* 0x0000000b06087224 */ /* 0x000fe400078e0208 */
[----:B------:R-:W-:Y:S02]  /*41d0*/  IMAD R13, R3, R2, R13 ;  /* 0x00000002030d7224 */ /* 0x000fe400078e020d */
[----:B------:R-:W-:Y:S02]  /*41e0*/  IMAD R8, R9, R6, R8 ;  /* 0x0000000609087224 */ /* 0x000fe400078e0208 */
.L_x_73:
[----:B------:R-:W-:Y:S05]  /*41f0*/  BRA.U UP1, `(.L_x_74) ;  /* 0x0000000101107547 */ /* 0x000fea000b800000 */
[----:B------:R-:W-:Y:S04]  /*4200*/  MOV R0, UR6 ;  /* 0x0000000600007c02 */ /* 0x000fe80008000f00 */
[----:B------:R-:W-:Y:S04]  /*4210*/  SHF.L.U32 R3, R0, 0x1f, RZ ;  /* 0x0000001f00037819 */ /* 0x000fe800000006ff */
[----:B------:R-:W2:Y:S02]  /*4220*/  SYNCS.PHASECHK.TRANS64.TRYWAIT P0, [UR7+0xa8], R3 ;  /* 0x0000a803ff0075a7 */ /* 0x000ea40008001107 */
[----:B--2---:R-:W-:Y:S05]  /*4230*/  @!P0 BRA `(.L_x_75) ;  /* 0x0000003800988947 */ /* 0x004fea0003800000 */
.L_x_74:
[----:B------:R-:W-:Y:S02]  /*4240*/  R2UR UR19, R21 ;  /* 0x00000000151372ca */ /* 0x000fe400000e0000 */
[----:B------:R-:W-:Y:S02]  /*4250*/  R2UR UR18, R20 ;  /* 0x00000000141272ca */ /* 0x000fe400000e0000 */
[----:B------:R-:W-:Y:S02]  /*4260*/  ISETP.NE.U32.AND P2, PT, RZ, UR4, PT ;  /* 0x00000004ff007c0c */ /* 0x000fe4000bf45070 */
[----:B------:R-:W-:Y:S02]  /*4270*/  SHF.L.U32 R12, R31, 0x1f, RZ ;  /* 0x0000001f1f0c7819 */ /* 0x000fe400000006ff */
[----:B------:R-:W-:Y:S05]  /*4280*/  ISETP.NE.AND.EX P2, PT, RZ, UR5, PT, P2 ;  /* 0x00000005ff007c0c */ /* 0x000fea000bf45320 */
[----:B------:R-:W-:Y:S02]  /*4290*/  USHF.L.U32 UR19, UR19, 0x6, URZ ;  /* 0x0000000613137899 */ /* 0x000fe400080006ff */
[----:B------:R-:W-:Y:S01]  /*42a0*/  USHF.L.U32 UR18, UR18, 0x7, URZ ;  /* 0x0000000712127899 */ /* 0x000fe200080006ff */
[----:B------:R-:W-:Y:S11]  /*42b0*/  BRA.U !UP3, `(.L_x_76) ;  /* 0x000000010b347547 */ /* 0x000ff6000b800000 */
[----:B------:R-:W-:Y:S01]  /*42c0*/  UPLOP3.LUT UP0, UPT, UPT, UPT, UP2, 0x80, 0x8 ;  /* 0x000000000008789c */ /* 0x000fe20003f0f020 */
[----:B--2---:R-:W-:Y:S02]  /*42d0*/  HFMA2 R0, -RZ, RZ, 0, 5.9604644775390625e-08 ;  /* 0x00000001ff007431 */ /* 0x004fe400000001ff */
[----:B------:R-:W-:Y:S03]  /*42e0*/  IMAD.MOV.U32 R95, RZ, RZ, 0x1 ;  /* 0x00000001ff5f7424 */ /* 0x000fe600078e00ff */
[----:B------:R-:W-:Y:S05]  /*42f0*/  PLOP3.LUT P0, PT, PT, PT, UP0, 0x80, 0x8 ;  /* 0x000000000008781c */ /* 0x000fea0003f0f008 */
[----:B------:R-:W2:Y:S01]  /*4300*/  @UP0 LDCU.64 UR10, c[0x0][0x888] ;  /* 0x00011100ff0a07ac */ /* 0x000ea20008000a00 */
[----:B------:R-:W-:Y:S07]  /*4310*/  @UP0 UIMAD UR8, UR36, UR4, URZ ;  /* 0x00000004240802a4 */ /* 0x000fee000f8e02ff */
[----:B------:R-:W-:Y:S01]  /*4320*/  @!P0 PRMT R95, R0, 0x7610, R95 ;  /* 0x00007610005f8816 */ /* 0x000fe2000000005f */
[----:B--2---:R-:W-:Y:S03]  /*4330*/  @UP0 UIMAD.WIDE UR10, UR8, 0x4, UR10 ;  /* 0x00000004080a08a5 */ /* 0x004fe6000f8e020a */
[----:B------:R-:W2:Y:S03]  /*4340*/  @!UP0 LDCU UR8, c[0x0][0x880] ;  /* 0x00011000ff0887ac */ /* 0x000ea60008000800 */
[----:B------:R-:W-:Y:S01]  /*4350*/  IMAD.U32 R10, RZ, RZ, UR10 ;  /* 0x0000000aff0a7e24 */ /* 0x000fe2000f8e00ff */
[----:B------:R-:W-:Y:S05]  /*4360*/  MOV R11, UR11 ;  /* 0x0000000b000b7c02 */ /* 0x000fea0008000f00 */
[----:B-----5:R3:W5:Y:S02]  /*4370*/  @P0 LDG.E R49, desc[UR46][R10.64] ;  /* 0x0000002e0a310981 */ /* 0x020764000c1e1900 */
[----:B--23--:R-:W-:Y:S07]  /*4380*/  @!P0 IMAD.U32 R49, RZ, RZ, UR8 ;  /* 0x00000008ff318e24 */ /* 0x00cfee000f8e00ff */
.L_x_76:
[----:B-----5:R-:W-:Y:S01]  /*4390*/  @!P2 FSETP.EQ.AND P0, PT, R49, RZ, PT ;  /* 0x000000ff3100a20b */ /* 0x020fe20003f02000 */
[----:B------:R-:W-:Y:S01]  /*43a0*/  @!UPT UIADD3 URZ, UPT, UPT, URZ, URZ, URZ ;  /* 0x000000fffffff290 */ /* 0x000fe2000fffe0ff */
[----:B------:R-:W-:Y:S11]  /*43b0*/  @!P2 BRA `(.L_x_77) ;  /* 0x000000000014a947 */ /* 0x000ff60003800000 */
[----:B------:R-:W-:Y:S02]  /*43c0*/  LOP3.LUT P2, RZ, R95, 0xff, RZ, 0xc0, !PT ;  /* 0x000000ff5fff7812 */ /* 0x000fe4000784c0ff */
[----:B------:R-:W-:Y:S04]  /*43d0*/  PLOP3.LUT P0, PT, PT, PT, UP0, 0x80, 0x8 ;  /* 0x000000000008781c */ /* 0x000fe80003f0f008 */
[----:B------:R-:W-:Y:S07]  /*43e0*/  PLOP3.LUT P0, PT, P0, PT, PT, 0x8, 0x80 ;  /* 0x000000000080781c */ /* 0x000fee000070e170 */
[----:B------:R-:W-:Y:S11]  /*43f0*/  @P2 FSETP.EQ.AND P0, PT, R49, RZ, PT ;  /* 0x000000ff3100220b */ /* 0x000ff60003f02000 */
[----:B------:R-:W-:Y:S02]  /*4400*/  @!UPT UIADD3 URZ, UPT, UPT, URZ, URZ, URZ ;  /* 0x000000fffffff290 */ /* 0x000fe4000fffe0ff */
.L_x_77:
[----:B------:R-:W3:Y:S01]  /*4410*/  SYNCS.PHASECHK.TRANS64.TRYWAIT P2, [UR7+0x90], R12 ;  /* 0x0000900cff0075a7 */ /* 0x000ee20008041107 */
[----:B------:R-:W-:Y:S04]  /*4420*/  ELECT P4, URZ, PT ;  /* 0x0000000000ff782f */ /* 0x000fe80003880000 */
[----:B------:R-:W-:Y:S11]  /*4430*/  PLOP3.LUT P4, PT, P0, P4, PT, 0xf2, 0x2f ;  /* 0x00000000002f781c */ /* 0x000ff60000789e72 */
[----:B------:R-:W-:Y:S02]  /*4440*/  @!UPT UIADD3 URZ, UPT, UPT, URZ, URZ, URZ ;  /* 0x000000fffffff290 */ /* 0x000fe4000fffe0ff */
[----:B-1----:R-:W-:Y:S05]  /*4450*/  @!P4 IADD3 R21, P0, PT, R32, 0x580, RZ ;  /* 0x000005802015c810 */ /* 0x002fea0007f1e0ff */
[----:B------:R-:W-:Y:S01]  /*4460*/  @!P4 IMAD.X R20, RZ, RZ, R33, P0 ;  /* 0x000000ffff14c224 */ /* 0x000fe200000e0621 */
[----:B---3--:R-:W-:Y:S07]  /*4470*/  @!P2 BRA `(.L_x_78) ;  /* 0x000000380020a947 */ /* 0x008fee0003800000 */
.L_x_147:
[----:B------:R-:W3:Y:S01]  /*4480*/  LDC.64 R14, c[0x0][0xb10] ;  /* 0x0002c400ff0e7b82 */ /* 0x000ee20000000a00 */
[----:B------:R-:W-:Y:S01]  /*4490*/  @!P4 R2UR UR8, R20 ;  /* 0x000000001408c2ca */ /* 0x000fe200000e0000 */
[----:B------:R-:W-:Y:S01]  /*44a0*/  VOTEU.ALL UP1, P4 ;  /* 0x0000000000ff7886 */ /* 0x000fe20002020000 */
[----:B------:R-:W-:Y:S01]  /*44b0*/  @!P4 R2UR UR9, R21 ;  /* 0x000000001509c2ca */ /* 0x000fe200000e0000 */
[----:B------:R-:W-:Y:S01]  /*44c0*/  UMOV UR10, 0x0 ;  /* 0x00000000000a7882 */ /* 0x000fe20000000000 */
[----:B------:R-:W-:Y:S03]  /*44d0*/  UMOV UR11, 0x10000000 ;  /* 0x10000000000b7882 */ /* 0x000fe60000000000 */
[----:B------:R-:W5:Y:S01]  /*44e0*/  LDC.64 R10, c[0x0][0xb18] ;  /* 0x0002c600ff0a7b82 */ /* 0x000f620000000a00 */
[----:B------:R-:W-:Y:S01]  /*44f0*/  @!UP1 UIADD3 UR16, UPT, UPT, UR7, 0x200, URZ ;  /* 0x0000020007109890 */ /* 0x000fe2000fffe0ff */
[----:B------:R-:W-:Y:S01]  /*4500*/  @P3 SHF.R.U32.HI R28, RZ, 0x10, R25 ;  /* 0x00000010ff1c3819 */ /* 0x000fe20000011619 */
[----:B------:R-:W-:Y:S01]  /*4510*/  VOTEU.ALL UP1, P4 ;  /* 0x0000000000ff7886 */ /* 0x000fe20002020000 */
[----:B------:R-:W-:Y:S01]  /*4520*/  UMOV UR20, UR36 ;  /* 0x0000002400147c82 */ /* 0x000fe20008000000 */
[----:B------:R-:W-:Y:S03]  /*4530*/  VIADD R30, R30, 0x1 ;  /* 0x000000011e1e7836 */ /* 0x000fe60000000000 */
[----:B--2---:R-:W2:Y:S01]  /*4540*/  @!P1 LDC R0, c[0x0][0xb20] ;  /* 0x0002c800ff009b82 */ /* 0x004ea20000000800 */
[----:B------:R-:W-:Y:S01]  /*4550*/  IMAD.U32 R21, RZ, RZ, UR8 ;  /* 0x00000008ff157e24 */ /* 0x000fe2000f8e00ff */
[----:B------:R-:W-:Y:S06]  /*4560*/  UPRMT UR8, UR37, 0x654, UR17 ;  /* 0x0000065425087896 */ /* 0x000fec0008000011 */
[----:B-1----:R-:W1:Y:S01]  /*4570*/  @!P1 LDC R3, c[0x0][0xb0c] ;  /* 0x0002c300ff039b82 */ /* 0x002e620000000800 */
[----:B------:R-:W-:Y:S01]  /*4580*/  IMAD.U32 R20, RZ, RZ, UR9 ;  /* 0x00000009ff147e24 */ /* 0x000fe2000f8e00ff */
[----:B------:R-:W-:Y:S04]  /*4590*/  @!P4 R2UR UR15, R21 ;  /* 0x00000000150fc2ca */ /* 0x000fe800000e0000 */
[----:B------:R-:W-:Y:S01]  /*45a0*/  @!P4 R2UR UR14, R20 ;  /* 0x00000000140ec2ca */ /* 0x000fe200000e0000 */
[----:B------:R-:W-:Y:S11]  /*45b0*/  @!P4 IMAD.MOV.U32 R20, RZ, RZ, 0x1000 ;  /* 0x00001000ff14c424 */ /* 0x000ff600078e00ff */
[----:B------:R-:W-:Y:S01]  /*45c0*/  @!UPT UIADD3 URZ, UPT, UPT, URZ, URZ, URZ ;  /* 0x000000fffffff290 */ /* 0x000fe2000fffe0ff */
[----:B------:R1:W-:Y:S01]  /*45d0*/  @!UP1 UTMALDG.3D [UR16], [UR14], desc[UR10] ;  /* 0x00000a100e0095b4 */ /* 0x0003e20008011000 */
[----:B------:R1:W-:Y:S02]  /*45e0*/  @!P4 SYNCS.ARRIVE.TRANS64.RED.A0TR RZ, [UR7+0x80], R20 ;  /* 0x00008014ffffc9a7 */ /* 0x0003e40008300407 */
[----:B-1----:R-:W-:Y:S01]  /*45f0*/  @!P1 ISETP.NE.AND P2, PT, R3, 0x1, PT ;  /* 0x000000010300980c */ /* 0x002fe20003f45270 */
[C---:B---3--:R-:W-:Y:S01]  /*4600*/  @!P1 IMAD.HI.U32 R14, R13.reuse, R14, RZ ;  /* 0x0000000e0d0e9227 */ /* 0x048fe200078e00ff */
[----:B-----5:R-:W-:Y:S03]  /*4610*/  @!P1 ISETP.NE.AND P0, PT, R10, 0x1, PT ;  /* 0x000000010a00980c */ /* 0x020fe60003f05270 */
[C---:B------:R-:W-:Y:S01]  /*4620*/  @!P1 IMAD.HI.U32 R11, R8.reuse, R11, RZ ;  /* 0x0000000b080b9227 */ /* 0x040fe200078e00ff */
[----:B------:R-:W-:Y:S04]  /*4630*/  @!P1 SHF.R.U32.HI R14, RZ, R15, R14 ;  /* 0x0000000fff0e9219 */ /* 0x000fe8000001160e */
[----:B--2---:R-:W-:Y:S01]  /*4640*/  @!P1 SHF.R.U32.HI R9, RZ, R0, R11 ;  /* 0x00000000ff099219 */ /* 0x004fe2000001160b */
[----:B------:R-:W-:Y:S01]  /*4650*/  SYNCS.ARRIVE.TRANS64.RED.A1T0 RZ, [UR8], RZ ;  /* 0x000000ffffff79a7 */ /* 0x000fe20008100408 */
[----:B------:R-:W-:Y:S02]  /*4660*/  @!P1 SEL R14, R13, R14, !P2 ;  /* 0x0000000e0d0e9207 */ /* 0x000fe40005000000 */
[----:B------:R-:W-:Y:S01]  /*4670*/  @!P1 SEL R9, R8, R9, !P0 ;  /* 0x0000000908099207 */ /* 0x000fe20004000000 */
[----:B------:R-:W1:Y:S04]  /*4680*/  SYNCS.PHASECHK.TRANS64.TRYWAIT P5, [UR7+0x98], R12 ;  /* 0x0000980cff0075a7 */ /* 0x000e6800080a1107 */
[----:B------:R-:W-:Y:S02]  /*4690*/  @!P1 IMAD.IADD R0, R9, 0x1, -R14 ;  /* 0x0000000109009824 */ /* 0x000fe400078e0a0e */
[----:B------:R-:W-:Y:S02]  /*46a0*/  @!P1 IMAD.IADD R9, R14, 0x1, -R9 ;  /* 0x000000010e099824 */ /* 0x000fe400078e0a09 */
[----:B------:R-:W-:Y:S02]  /*46b0*/  @!P1 IMAD R13, R0, R3, R13 ;  /* 0x00000003000d9224 */ /* 0x000fe400078e020d */
[----:B------:R-:W-:Y:S01]  /*46c0*/  @!P1 IMAD R8, R9, R10, R8 ;  /* 0x0000000a09089224 */ /* 0x000fe200078e0208 */
[----:B-1----:R-:W-:Y:S06]  /*46d0*/  @!P5 BRA `(.L_x_79) ;  /* 0x0000003400a0d947 */ /* 0x002fec0003800000 */
.L_x_149:
[----:B-1----:R-:W-:Y:S01]  /*46e0*/  @!P4 IADD3 R3, P0, PT, R32, 0x580, RZ ;  /* 0x000005802003c810 */ /* 0x002fe20007f1e0ff */
[----:B------:R-:W-:Y:S01]  /*46f0*/  VOTEU.ALL UP1, P4 ;  /* 0x0000000000ff7886 */ /* 0x000fe20002020000 */
[----:B------:R-:W-:Y:S01]  /*4700*/  UMOV UR20, 0x0 ;  /* 0x0000000000147882 */ /* 0x000fe20000000000 */
[----:B------:R-:W-:Y:S01]  /*4710*/  UMOV UR21, 0x10000000 ;  /* 0x1000000000157882 */ /* 0x000fe20000000000 */
[----:B------:R-:W-:Y:S01]  /*4720*/  @!P4 R2UR UR9, R3 ;  /* 0x000000000309c2ca */ /* 0x000fe200000e0000 */
[----:B------:R-:W-:Y:S01]  /*4730*/  @!P4 IMAD.X R0, RZ, RZ, R33, P0 ;  /* 0x000000ffff00c224 */ /* 0x000fe200000e0621 */
[----:B------:R-:W-:Y:S01]  /*4740*/  @!UP1 UIADD3 UR10, UPT, UPT, UR18, 0x40, URZ ;  /* 0x00000040120a9890 */ /* 0x000fe2000fffe0ff */
[----:B------:R-:W-:Y:S01]  /*4750*/  ISETP.NE.AND P0, PT, R30, 0x2, PT ;  /* 0x000000021e00780c */ /* 0x000fe20003f05270 */
[----:B------:R-:W-:Y:S01]  /*4760*/  UMOV UR11, UR19 ;  /* 0x00000013000b7c82 */ /* 0x000fe20008000000 */
[----:B------:R-:W-:Y:S01]  /*4770*/  UMOV UR12, UR36 ;  /* 0x00000024000c7c82 */ /* 0x000fe20008000000 */
[----:B------:R-:W-:Y:S01]  /*4780*/  @!P4 R2UR UR8, R0 ;  /* 0x000000000008c2ca */ /* 0x000fe200000e0000 */
[----:B------:R-:W-:Y:S01]  /*4790*/  IMAD.IADD R20, R8, 0x1, R94 ;  /* 0x0000000108147824 */ /* 0x000fe200078e025e */
[----:B------:R-:W-:Y:S01]  /*47a0*/  @P3 R2UR UR36, R28 ;  /* 0x000000001c2432ca */ /* 0x000fe200000e0000 */
[----:B------:R-:W-:Y:S01]  /*47b0*/  IMAD.IADD R21, R13, 0x1, R96 ;  /* 0x000000010d157824 */ /* 0x000fe200078e0260 */
[----:B------:R-:W-:Y:S02]  /*47c0*/  SEL R0, RZ, 0x1, P0 ;  /* 0x00000001ff007807 */ /* 0x000fe40000000000 */
[----:B------:R-:W-:Y:S01]  /*47d0*/  LOP3.LUT R31, R31, 0x1, RZ, 0x3c, !PT ;  /* 0x000000011f1f7812 */ /* 0x000fe200078e3cff */
[----:B------:R-:W-:Y:S01]  /*47e0*/  IMAD.U32 R10, RZ, RZ, UR9 ;  /* 0x00000009ff0a7e24 */ /* 0x000fe2000f8e00ff */
[----:B------:R-:W-:Y:S01]  /*47f0*/  @!UP1 UIADD3 UR9, UPT, UPT, UR7, 0x88, URZ ;  /* 0x0000008807099890 */ /* 0x000fe2000fffe0ff */
[----:B------:R-:W-:Y:S02]  /*4800*/  LOP3.LUT R29, R29, R0, RZ, 0x3c, !PT ;  /* 0x000000001d1d7212 */ /* 0x000fe400078e3cff */
[----:B------:R-:W-:Y:S02]  /*4810*/  SEL R30, R30, RZ, P0 ;  /* 0x000000ff1e1e7207 */ /* 0x000fe40000000000 */
[----:B------:R-:W-:Y:S01]  /*4820*/  IMAD.U32 R11, RZ, RZ, UR8 ;  /* 0x00000008ff0b7e24 */ /* 0x000fe2000f8e00ff */
[----:B------:R-:W-:Y:S01]  /*4830*/  @!P4 R2UR UR14, R10 ;  /* 0x000000000a0ec2ca */ /* 0x000fe200000e0000 */
[----:B------:R-:W-:Y:S01]  /*4840*/  @!UP1 UIADD3 UR8, UPT, UPT, UR7, 0x1200, URZ ;  /* 0x0000120007089890 */ /* 0x000fe2000fffe0ff */
[----:B------:R-:W-:Y:S02]  /*4850*/  VOTEU.ALL UP1, P4 ;  /* 0x0000000000ff7886 */ /* 0x000fe40002020000 */
[----:B------:R-:W-:Y:S11]  /*4860*/  @!P4 R2UR UR15, R11 ;  /* 0x000000000b0fc2ca */ /* 0x000ff600000e0000 */
[----:B------:R-:W-:Y:S02]  /*4870*/  @!UPT UIADD3 URZ, UPT, UPT, URZ, URZ, URZ ;  /* 0x000000fffffff290 */ /* 0x000fe4000fffe0ff */
[----:B------:R2:W-:Y:S01]  /*4880*/  @!UP1 UTMALDG.3D [UR8], [UR14], desc[UR20] ;  /* 0x000014080e0095b4 */ /* 0x0005e20008011000 */
[----:B------:R2:W-:Y:S01]  /*4890*/  @!P4 SYNCS.ARRIVE.TRANS64.RED.A0TR RZ, [UR7+0x88], R23 ;  /* 0x00008817ffffc9a7 */ /* 0x0005e20008300407 */
[----:B------:R-:W-:Y:S01]  /*48a0*/  UPLOP3.LUT UP1, UPT, UPT, UPT, UPT, 0x80, 0x8 ;  /* 0x000000000008789c */ /* 0x000fe20003f2f070 */
[----:B------:R-:W-:Y:S01]  /*48b0*/  SYNCS.ARRIVE.TRANS64.RED.A1T0 RZ, [UR13], RZ ;  /* 0x000000ffffff79a7 */ /* 0x000fe2000810040d */
[----:B------:R-:W-:Y:S09]  /*48c0*/  @P3 BRA `(.L_x_80) ;  /* 0xfffffff400503947 */ /* 0x000ff2000383ffff */
[----:B------:R-:W-:-:S04]  /*48d0*/  SHF.L.U32 R3, R31, 0x1f, RZ ;  /* 0x0000001f1f037819 */ /* 0x000fc800000006ff */
[----:B------:R-:W1:Y:S02]  /*48e0*/  SYNCS.PHASECHK.TRANS64.TRYWAIT P0, [UR7+0x90], R3 ;  /* 0x00009003ff0075a7 */ /* 0x000e640008001107 */
[----:B-1----:R-:W-:Y:S05]  /*48f0*/  @!P0 BRA `(.L_x_81) ;  /* 0x0000003400308947 */ /* 0x002fea0003800000 */
.L_x_151:
[----:B-1----:R-:W-:-:S07]  /*4900*/  MOV R0, UR7 ;  /* 0x0000000700007c02 */ /* 0x002fce0008000f00 */
.L_x_82:
[----:B-1----:R-:W-:-:S04]  /*4910*/  SHF.L.U32 R3, R31, 0x1f, RZ ;  /* 0x0000001f1f037819 */ /* 0x002fc800000006ff */
[----:B------:R1:W3:Y:S03]  /*4920*/  SYNCS.PHASECHK.TRANS64.TRYWAIT P0, [R0+URZ+0x98], R3 ;  /* 0x00009803000075a7 */ /* 0x0002e600080011ff */
[----:B---3--:R-:W-:Y:S05]  /*4930*/  @!P0 NANOSLEEP.SYNCS 0x989680 ;  /* 0x009896800000895d */ /* 0x008fea0003900000 */
[----:B------:R-:W3:Y:S02]  /*4940*/  @!P0 SYNCS.PHASECHK.TRANS64 P0, [R0+URZ+0x98], R3 ;  /* 0x00009803000085a7 */ /* 0x000ee400080010ff */
[----:B--23--:R-:W-:Y:S05]  /*4950*/  @P0 EXIT ;  /* 0x000000000000094d */ /* 0x00cfea0003800000 */
[----:B------:R-:W-:Y:S05]  /*4960*/  BRA `(.L_x_82) ;  /* 0xfffffffc00e87947 */ /* 0x000fea000383ffff */
.L_x_71:
[----:B------:R-:W-:-:S06]  /*4970*/  UISETP.GE.AND UP1, UPT, UR8, 0x4, UPT ;  /* 0x000000040800788c */ /* 0x000fcc000bf26270 */
[----:B------:R-:W-:-:S13]  /*4980*/  PLOP3.LUT P0, PT, PT, PT, UP1, 0x80, 0x8 ;  /* 0x000000000008781c */ /* 0x000fda0003f0f018 */
[----:B------:R-:W-:Y:S05]  /*4990*/  @!P0 EXIT ;  /* 0x000000000000894d */ /* 0x000fea0003800000 */
[----:B------:R-:W-:Y:S01]  /*49a0*/  BAR.SYNC.DEFER_BLOCKING 0x6, 0xa0 ;  /* 0x0182800000007b1d */ /* 0x000fe20000010000 */
[C---:B------:R-:W-:Y:S01]  /*49b0*/  IMAD.SHL.U32 R7, R108.reuse, 0x40, RZ ;  /* 0x000000406c077824 */ /* 0x040fe200078e00ff */
[C---:B------:R-:W-:Y:S01]  /*49c0*/  LOP3.LUT R110, R108.reuse, 0x60, RZ, 0xc0, !PT ;  /* 0x000000606c6e7812 */ /* 0x040fe200078ec0ff */
[C---:B------:R-:W-:Y:S01]  /*49d0*/  IMAD.SHL.U32 R100, R108.reuse, 0x20, RZ ;  /* 0x000000206c647824 */ /* 0x040fe200078e00ff */
[----:B------:R-:W-:Y:S01]  /*49e0*/  CS2R R106, SRZ ;  /* 0x00000000006a7805 */ /* 0x000fe2000001ff00 */
[C---:B------:R-:W-:Y:S01]  /*49f0*/  IMAD.SHL.U32 R0, R108.reuse, 0x2, RZ ;  /* 0x000000026c007824 */ /* 0x040fe200078e00ff */
[----:B------:R-:W-:Y:S02]  /*4a00*/  UMOV UR49, 0x400 ;  /* 0x0000040000317882 */ /* 0x000fe40000000000 */
[----:B------:R-:W1:Y:S01]  /*4a10*/  LDC R99, c[0x0][0x370] ;  /* 0x0000dc00ff637b82 */ /* 0x000e620000000800 */
[----:B------:R-:W-:Y:S01]  /*4a20*/  ULEA UR49, UR37, UR49, 0x18 ;  /* 0x0000003125317291 */ /* 0x000fe2000f8ec0ff */
[----:B------:R-:W-:Y:S01]  /*4a30*/  LOP3.LUT R5, R7, 0x180, RZ, 0xc0, !PT ;  /* 0x0000018007057812 */ /* 0x000fe200078ec0ff */
[----:B------:R-:W-:Y:S01]  /*4a40*/  IMAD.U32 R46, R108, 0x10000, RZ ;  /* 0x000100006c2e7824 */ /* 0x000fe200078e00ff */
[----:B------:R-:W-:Y:S01]  /*4a50*/  LOP3.LUT R100, R100, 0xc00, RZ, 0xc0, !PT ;  /* 0x00000c0064647812 */ /* 0x000fe200078ec0ff */
[----:B------:R-:W-:Y:S01]  /*4a60*/  UIADD3 UR4, UPT, UPT, UR49, 0x2200, URZ ;  /* 0x0000220031047890 */ /* 0x000fe2000fffe0ff */
[----:B------:R-:W-:Y:S01]  /*4a70*/  LOP3.LUT R0, R5, 0x20, R0, 0xf8, !PT ;  /* 0x0000002005007812 */ /* 0x000fe200078ef800 */
[----:B------:R-:W-:Y:S01]  /*4a80*/  IMAD.SHL.U32 R5, R108, 0x8, RZ ;  /* 0x000000086c057824 */ /* 0x000fe200078e00ff */
[----:B------:R-:W2:Y:S01]  /*4a90*/  LDC R42, c[0x0][0xb0c] ;  /* 0x0002c300ff2a7b82 */ /* 0x000ea20000000800 */
[----:B------:R-:W-:Y:S01]  /*4aa0*/  LOP3.LUT R100, R100, 0x40, R7, 0xf8, !PT ;  /* 0x0000004064647812 */ /* 0x000fe200078ef807 */
[----:B------:R-:W-:Y:S01]  /*4ab0*/  IMAD.MOV.U32 R44, RZ, RZ, RZ ;  /* 0x000000ffff2c7224 */ /* 0x000fe200078e00ff */
[----:B------:R-:W-:Y:S01]  /*4ac0*/  LOP3.LUT R46, R46, 0x600000, RZ, 0xc0, !PT ;  /* 0x006000002e2e7812 */ /* 0x000fe200078ec0ff */
[----:B------:R-:W-:Y:S01]  /*4ad0*/  IMAD.MOV.U32 R112, RZ, RZ, RZ ;  /* 0x000000ffff707224 */ /* 0x000fe200078e00ff */
[----:B------:R-:W-:-:S02]  /*4ae0*/  LOP3.LUT R108, R108, 0x2, RZ, 0xc0, !PT ;  /* 0x000000026c6c7812 */ /* 0x000fc400078ec0ff */
[----:B------:R-:W-:Y:S02]  /*4af0*/  CS2R R104, SRZ ;  /* 0x0000000000687805 */ /* 0x000fe4000001ff00 */
[----:B------:R-:W-:Y:S01]  /*4b00*/  LOP3.LUT R5, R0, 0x30, R5, 0x78, !PT ;  /* 0x0000003000057812 */ /* 0x000fe200078e7805 */
[----:B------:R-:W4:Y:S01]  /*4b10*/  LDC R97, c[0x0][0xb20] ;  /* 0x0002c800ff617b82 */ /* 0x000f220000000800 */
[----:B------:R-:W3:Y:S01]  /*4b20*/  LDS R3, [UR49+0x160] ;  /* 0x00016031ff037984 */ /* 0x000ee20008000800 */
[----:B------:R-:W-:Y:S01]  /*4b30*/  LOP3.LUT R100, R100, 0x200, R7, 0xf8, !PT ;  /* 0x0000020064647812 */ /* 0x000fe200078ef807 */
[----:B------:R-:W-:Y:S01]  /*4b40*/  IMAD.MOV R102, RZ, RZ, -R108 ;  /* 0x000000ffff667224 */ /* 0x000fe200078e0a6c */
[----:B------:R-:W1:Y:S01]  /*4b50*/  LDCU.64 UR52, c[0x0][0x348] ;  /* 0x00006900ff3477ac */ /* 0x000e620008000a00 */
[----:B------:R-:W-:Y:S01]  /*4b60*/  IMAD.U32 R109, RZ, RZ, UR4 ;  /* 0x00000004ff6d7e24 */ /* 0x000fe2000f8e00ff */
[----:B------:R-:W-:Y:S02]  /*4b70*/  LOP3.LUT R100, R100, R5, RZ, 0xfc, !PT ;  /* 0x0000000564647212 */ /* 0x000fe400078efcff */
[----:B------:R-:W1:Y:S01]  /*4b80*/  LDC R41, c[0x0][0xb30] ;  /* 0x0002cc00ff297b82 */ /* 0x000e620000000800 */
[----:B------:R-:W1:Y:S01]  /*4b90*/  LDCU.64 UR38, c[0x0][0x888] ;  /* 0x00011100ff2677ac */ /* 0x000e620008000a00 */
[----:B------:R-:W1:Y:S06]  /*4ba0*/  LDCU.64 UR44, c[0x0][0x890] ;  /* 0x00011200ff2c77ac */ /* 0x000e6c0008000a00 */
[----:B------:R-:W1:Y:S01]  /*4bb0*/  LDC.64 R92, c[0x0][0xb10] ;  /* 0x0002c400ff5c7b82 */ /* 0x000e620000000a00 */
[----:B------:R-:W-:-:S07]  /*4bc0*/  UIADD3 UR48, UPT, UPT, UR49, 0x200, URZ ;  /* 0x0000020031307890 */ /* 0x000fce000fffe0ff */
[----:B------:R-:W1:Y:S08]  /*4bd0*/  LDC.64 R38, c[0x0][0xb18] ;  /* 0x0002c600ff267b82 */ /* 0x000e700000000a00 */
[----:B------:R-:W1:Y:S08]  /*4be0*/  LDC.64 R36, c[0x0][0xb28] ;  /* 0x0002ca00ff247b82 */ /* 0x000e700000000a00 */
[----:B------:R-:W1:Y:S01]  /*4bf0*/  LDC.64 R90, c[0x0][0x8b0] ;  /* 0x00022c00ff5a7b82 */ /* 0x000e620000000a00 */
[----:B---3--:R-:W-:-:S07]  /*4c00*/  IMAD.IADD R46, R3, 0x1, R46 ;  /* 0x00000001032e7824 */ /* 0x008fce00078e022e */
[----:B------:R-:W3:Y:S08]  /*4c10*/  LDC.64 R88, c[0x0][0x8a8] ;  /* 0x00022a00ff587b82 */ /* 0x000ef00000000a00 */
[----:B--2-4-:R-:W1:Y:S02]  /*4c20*/  LDC R98, c[0x0][0x374] ;  /* 0x0000dd00ff627b82 */ /* 0x014e640000000800 */
.L_x_108:
[----:B------:R-:W-:Y:S02]  /*4c30*/  LEA R0, R112, UR49, 0x3 ;  /* 0x0000003170007c11 */ /* 0x000fe4000f8e18ff */
[----:B------:R-:W-:Y:S02]  /*4c40*/  SHF.L.U32 R3, R106, 0x1f, RZ ;  /* 0x0000001f6a037819 */ /* 0x000fe400000006ff */
[----:B------:R-:W-:Y:S02]  /*4c50*/  LEA R16, R112, UR49, 0x4 ;  /* 0x0000003170107c11 */ /* 0x000fe4000f8e20ff */
[----:B------:R-:W2:Y:S02]  /*4c60*/  SYNCS.PHASECHK.TRANS64.TRYWAIT P0, [R0+URZ+0xb0], R3 ;  /* 0x0000b003000075a7 */ /* 0x000ea400080011ff */
[----:B-12---:R-:W-:Y:S05]  /*4c70*/  @!P0 BRA `(.L_x_83) ;  /* 0x0000003000688947 */ /* 0x006fea0003800000 */
.L_x_152:
[----:B------:R-:W4:Y:S01]  /*4c80*/  LDC.64 R12, c[0x0][0xb10] ;  /* 0x0002c400ff0c7b82 */ /* 0x000f220000000a00 */
[----:B------:R-:W3:Y:S01]  /*4c90*/  LDS.128 R16, [R16+0x140] ;  /* 0x0001400010107984 */ /* 0x000ee20000000c00 */
[----:B-1----:R-:W-:Y:S01]  /*4ca0*/  ISETP.NE.AND P1, PT, R41, 0x1, PT ;  /* 0x000000012900780c */ /* 0x002fe20003f25270 */
[----:B--2---:R-:W-:Y:S01]  /*4cb0*/  VIADD R0, R0, 0xc0 ;  /* 0x000000c000007836 */ /* 0x004fe20000000000 */
[----:B------:R-:W-:Y:S04]  /*4cc0*/  ISETP.GE.AND P0, PT, R40, 0x1, PT ;  /* 0x000000012800780c */ /* 0x000fe80003f06270 */
[----:B------:R-:W1:Y:S01]  /*4cd0*/  LDC.64 R10, c[0x0][0xb18] ;  /* 0x0002c600ff0a7b82 */ /* 0x000e620000000a00 */
[----:B------:R-:W-:Y:S01]  /*4ce0*/  PRMT R0, RZ, 0x654, R0 ;  /* 0x00000654ff007816 */ /* 0x000fe20000000000 */
[----:B------:R-:W-:Y:S01]  /*4cf0*/  @!PT LDS RZ, [RZ] ;  /* 0x00000000fffff984 */ /* 0x000fe20000000800 */
[----:B------:R-:W-:Y:S01]  /*4d00*/  @!PT LDS RZ, [RZ] ;  /* 0x00000000fffff984 */ /* 0x000fe20000000800 */
[----:B------:R-:W-:Y:S01]  /*4d10*/  @!PT LDS RZ, [RZ] ;  /* 0x00000000fffff984 */ /* 0x000fe20000000800 */
[----:B------:R-:W-:Y:S01]  /*4d20*/  @!PT LDS RZ, [RZ] ;  /* 0x00000000fffff984 */ /* 0x000fe20000000800 */
[----:B------:R2:W-:Y:S06]  /*4d30*/  MEMBAR.ALL.CTA ;  /* 0x0000000000007992 */ /* 0x0005ec0000008000 */
[----:B--2---:R-:W2:Y:S01]  /*4d40*/  FENCE.VIEW.ASYNC.S ;  /* 0x00000000000073c6 */ /* 0x004ea20000000000 */
[----:B------:R-:W1:Y:S08]  /*4d50*/  @!P1 LDC R14, c[0x0][0xb20] ;  /* 0x0002c800ff0e9b82 */ /* 0x000e700000000800 */
[----:B------:R-:W1:Y:S01]  /*4d60*/  @!P1 LDC R9, c[0x0][0xb0c] ;  /* 0x0002c300ff099b82 */ /* 0x000e620000000800 */
[----:B--2---:R2:W-:Y:S01]  /*4d70*/  SYNCS.ARRIVE.TRANS64.RED.A1T0 RZ, [R0+URZ], RZ ;  /* 0x000000ff00ff79a7 */ /* 0x0045e200081004ff */
[----:B---3--:R-:W-:Y:S04]  /*4d80*/  LOP3.LUT P4, RZ, R18, 0x1, RZ, 0xc0, !PT ;  /* 0x0000000112ff7812 */ /* 0x008fe8000788c0ff */
[----:B------:R-:W-:Y:S09]  /*4d90*/  P2R R111, PR, RZ, 0x10 ;  /* 0x00000010ff6f7803 */ /* 0x000ff20000000000 */
[----:B------:R-:W-:Y:S02]  /*4da0*/  @P4 MOV R45, R16 ;  /* 0x00000010002d4202 */ /* 0x000fe40000000f00 */
[----:B------:R-:W-:Y:S01]  /*4db0*/  @P4 LOP3.LUT R43, R17, 0xffff, RZ, 0xc0, !PT ;  /* 0x0000ffff112b4812 */ /* 0x000fe200078ec0ff */
[----:B--2-4-:R-:W-:Y:S06]  /*4dc0*/  @!P0 BRA `(.L_x_84) ;  /* 0x0000000000a48947 */ /* 0x014fec0003800000 */
[----:B------:R-:W-:Y:S01]  /*4dd0*/  IMAD.HI.U32 R24, R98, R39, RZ ;  /* 0x0000002762187227 */ /* 0x000fe200078e00ff */
[----:B------:R-:W-:Y:S02]  /*4de0*/  ISETP.NE.AND P0, PT, R38, 0x1, PT ;  /* 0x000000012600780c */ /* 0x000fe40003f05270 */
[----:B------:R-:W-:Y:S01]  /*4df0*/  ISETP.NE.AND P2, PT, R40, 0x1, PT ;  /* 0x000000012800780c */ /* 0x000fe20003f45270 */
[-C--:B------:R-:W-:Y:S01]  /*4e00*/  IMAD.HI.U32 R22, R99, R92.reuse, RZ ;  /* 0x0000005c63167227 */ /* 0x080fe200078e00ff */
[----:B------:R-:W-:Y:S02]  /*4e10*/  SHF.R.U32.HI R23, RZ, R97, R24 ;  /* 0x00000061ff177219 */ /* 0x000fe40000011618 */
[----:B------:R-:W-:Y:S01]  /*4e20*/  ISETP.NE.AND P3, PT, R42, 0x1, PT ;  /* 0x000000012a00780c */ /* 0x000fe20003f65270 */
[----:B------:R-:W-:Y:S01]  /*4e30*/  IMAD.HI.U32 R28, R43, R39, RZ ;  /* 0x000000272b1c7227 */ /* 0x000fe200078e00ff */
[----:B------:R-:W-:Y:S02]  /*4e40*/  SHF.R.U32.HI R22, RZ, R93, R22 ;  /* 0x0000005dff167219 */ /* 0x000fe40000011616 */
[----:B------:R-:W-:Y:S01]  /*4e50*/  SEL R3, R98, R23, !P0 ;  /* 0x0000001762037207 */ /* 0x000fe20004000000 */
[----:B------:R-:W-:Y:S01]  /*4e60*/  IMAD.HI.U32 R26, R45, R92, RZ ;  /* 0x0000005c2d1a7227 */ /* 0x000fe200078e00ff */
[----:B------:R-:W-:Y:S03]  /*4e70*/  SEL R7, R99, R22, !P3 ;  /* 0x0000001663077207 */ /* 0x000fe60005800000 */
[-C--:B------:R-:W-:Y:S01]  /*4e80*/  IMAD.HI.U32 R22, R3, R36.reuse, RZ ;  /* 0x0000002403167227 */ /* 0x080fe200078e00ff */
[----:B------:R-:W-:Y:S03]  /*4e90*/  SHF.R.U32.HI R26, RZ, R93, R26 ;  /* 0x0000005dff1a7219 */ /* 0x000fe6000001161a */
[----:B------:R-:W-:Y:S01]  /*4ea0*/  IMAD.HI.U32 R24, R7, R36, RZ ;  /* 0x0000002407187227 */ /* 0x000fe200078e00ff */
[----:B------:R-:W-:Y:S02]  /*4eb0*/  @P2 SHF.R.U32.HI R3, RZ, R37, R22 ;  /* 0x00000025ff032219 */ /* 0x000fe40000011616 */
[----:B------:R-:W-:Y:S02]  /*4ec0*/  SHF.R.U32.HI R22, RZ, R97, R28 ;  /* 0x00000061ff167219 */ /* 0x000fe4000001161c */
[----:B------:R-:W-:Y:S01]  /*4ed0*/  @P2 SHF.R.U32.HI R7, RZ, R37, R24 ;  /* 0x00000025ff072219 */ /* 0x000fe20000011618 */
[C---:B------:R-:W-:Y:S01]  /*4ee0*/  IMAD R2, R40.reuse, R3, RZ ;  /* 0x0000000328027224 */ /* 0x040fe200078e02ff */
[----:B------:R-:W-:Y:S02]  /*4ef0*/  SEL R5, R43, R22, !P0 ;  /* 0x000000162b057207 */ /* 0x000fe40004000000 */
[----:B------:R-:W-:Y:S01]  /*4f00*/  SEL R3, R45, R26, !P3 ;  /* 0x0000001a2d037207 */ /* 0x000fe20005800000 */
[----:B------:R-:W-:Y:S01]  /*4f10*/  IMAD R4, R40, R7, RZ ;  /* 0x0000000728047224 */ /* 0x000fe200078e02ff */
[C---:B------:R-:W-:Y:S01]  /*4f20*/  ISETP.GE.AND P0, PT, R5.reuse, R2, PT ;  /* 0x000000020500720c */ /* 0x040fe20003f06270 */
[----:B------:R-:W-:Y:S03]  /*4f30*/  IMAD.HI.U32 R6, R5, R36, RZ ;  /* 0x0000002405067227 */ /* 0x000fe600078e00ff */
[----:B------:R-:W-:Y:S01]  /*4f40*/  ISETP.GE.OR P0, PT, R3, R4, P0 ;  /* 0x000000040300720c */ /* 0x000fe20000706670 */
[----:B------:R-:W-:Y:S01]  /*4f50*/  IMAD.MOV R4, RZ, RZ, -R3 ;  /* 0x000000ffff047224 */ /* 0x000fe200078e0a03 */
[-C--:B------:R-:W-:Y:S03]  /*4f60*/  SHF.R.U32.HI R6, RZ, R37.reuse, R6 ;  /* 0x00000025ff067219 */ /* 0x080fe60000011606 */
[----:B------:R-:W-:Y:S01]  /*4f70*/  IMAD R45, R42, R4, R45 ;  /* 0x000000042a2d7224 */ /* 0x000fe200078e022d */
[----:B------:R-:W-:Y:S05]  /*4f80*/  SEL R15, R5, R6, !P2 ;  /* 0x00000006050f7207 */ /* 0x000fea0005000000 */
[----:B------:R-:W-:Y:S02]  /*4f90*/  IMAD.MOV R6, RZ, RZ, -R15 ;  /* 0x000000ffff067224 */ /* 0x000fe400078e0a0f */
[C---:B------:R-:W-:Y:S04]  /*4fa0*/  @!P0 IMAD.HI.U32 R2, R3.reuse, R36, RZ ;  /* 0x0000002403028227 */ /* 0x040fe800078e00ff */
[----:B------:R-:W-:Y:S01]  /*4fb0*/  IMAD R6, R40, R6, R5 ;  /* 0x0000000628067224 */ /* 0x000fe200078e0205 */
[----:B------:R-:W-:Y:S04]  /*4fc0*/  @!P0 SHF.R.U32.HI R2, RZ, R37, R2 ;  /* 0x00000025ff028219 */ /* 0x000fe80000011602 */
[----:B------:R-:W-:Y:S02]  /*4fd0*/  @!P0 SEL R0, R3, R2, !P2 ;  /* 0x0000000203008207 */ /* 0x000fe40005000000 */
[----:B------:R-:W-:Y:S02]  /*4fe0*/  IADD3 R2, PT, PT, -R5, RZ, RZ ;  /* 0x000000ff05027210 */ /* 0x000fe40007ffe1ff */
[----:B------:R-:W-:Y:S01]  /*4ff0*/  @!P0 IADD3 R8, PT, PT, R15, -R0, RZ ;  /* 0x800000000f088210 */ /* 0x000fe20007ffe0ff */
[----:B------:R-:W-:Y:S02]  /*5000*/  @!P0 IMAD R0, R7, R6, R0 ;  /* 0x0000000607008224 */ /* 0x000fe400078e0200 */
[----:B------:R-:W-:Y:S02]  /*5010*/  IMAD R43, R38, R2, R43 ;  /* 0x00000002262b7224 */ /* 0x000fe400078e022b */
[----:B------:R-:W-:Y:S02]  /*5020*/  @!P0 IMAD R5, R8, R40, R3 ;  /* 0x0000002808058224 */ /* 0x000fe400078e0203 */
[----:B------:R-:W-:Y:S04]  /*5030*/  @!P0 IMAD.MOV.U32 R3, RZ, RZ, R0 ;  /* 0x000000ffff038224 */ /* 0x000fe800078e0000 */
[----:B------:R-:W-:Y:S02]  /*5040*/  IMAD R45, R3, R42, R45 ;  /* 0x0000002a032d7224 */ /* 0x000fe400078e022d */
[----:B------:R-:W-:Y:S07]  /*5050*/  IMAD R43, R5, R38, R43 ;  /* 0x00000026052b7224 */ /* 0x000fee00078e022b */
.L_x_84:
[----:B-1----:R-:W-:Y:S01]  /*5060*/  @!P1 ISETP.NE.AND P0, PT, R10, 0x1, PT ;  /* 0x000000010a00980c */ /* 0x002fe20003f05270 */
[----:B------:R-:W-:Y:S01]  /*5070*/  @!P1 IMAD.HI.U32 R0, R45, R12, RZ ;  /* 0x0000000c2d009227 */ /* 0x000fe200078e00ff */
[----:B------:R-:W-:Y:S01]  /*5080*/  @!P1 ISETP.NE.AND P2, PT, R9, 0x1, PT ;  /* 0x000000010900980c */ /* 0x000fe20003f45270 */
[----:B------:R-:W-:Y:S01]  /*5090*/  ULOP3.LUT UP0, URZ, UR48, 0x1b0, URZ, 0xc0, !UPT ;  /* 0x000001b030ff7892 */ /* 0x000fe2000f80c0ff */
[----:B------:R-:W-:Y:S01]  /*50a0*/  R2UR UR42, R21 ;  /* 0x00000000152a72ca */ /* 0x000fe200000e0000 */
[----:B------:R-:W-:Y:S01]  /*50b0*/  @!P1 IMAD.HI.U32 R3, R43, R11, RZ ;  /* 0x0000000b2b039227 */ /* 0x000fe200078e00ff */
[----:B------:R-:W-:Y:S02]  /*50c0*/  @!P1 SHF.R.U32.HI R0, RZ, R13, R0 ;  /* 0x0000000dff009219 */ /* 0x000fe40000011600 */
[----:B------:R-:W-:Y:S01]  /*50d0*/  R2UR UR41, R20 ;  /* 0x00000000142972ca */ /* 0x000fe200000e0000 */
[----:B------:R-:W-:Y:S01]  /*50e0*/  VIADD R112, R112, 0x1 ;  /* 0x0000000170707836 */ /* 0x000fe20000000000 */
[----:B------:R-:W-:Y:S02]  /*50f0*/  @!P1 SHF.R.U32.HI R2, RZ, R14, R3 ;  /* 0x0000000eff029219 */ /* 0x000fe40000011603 */
[----:B------:R-:W-:Y:S02]  /*5100*/  @!P1 SEL R3, R45, R0, !P2 ;  /* 0x000000002d039207 */ /* 0x000fe40005000000 */
[----:B------:R-:W-:Y:S02]  /*5110*/  @!P1 SEL R2, R43, R2, !P0 ;  /* 0x000000022b029207 */ /* 0x000fe40004000000 */
[----:B------:R-:W-:Y:S01]  /*5120*/  @P4 SHF.R.U32.HI R103, RZ, 0x10, R17 ;  /* 0x00000010ff674819 */ /* 0x000fe20000011611 */
[----:B------:R-:W-:Y:S02]  /*5130*/  USHF.L.U32 UR42, UR42, 0x6, URZ ;  /* 0x000000062a2a7899 */ /* 0x000fe400080006ff */
[----:B------:R-:W-:Y:S02]  /*5140*/  @!P1 IMAD.IADD R0, R2, 0x1, -R3 ;  /* 0x0000000102009824 */ /* 0x000fe400078e0a03 */
[----:B------:R-:W-:Y:S01]  /*5150*/  @!P1 IMAD.IADD R2, R3, 0x1, -R2 ;  /* 0x0000000103029824 */ /* 0x000fe200078e0a02 */
[----:B------:R-:W-:Y:S01]  /*5160*/  USHF.L.U32 UR41, UR41, 0x7, URZ ;  /* 0x0000000729297899 */ /* 0x000fe200080006ff */
[----:B------:R-:W-:Y:S02]  /*5170*/  @!P1 IMAD R45, R0, R9, R45 ;  /* 0x00000009002d9224 */ /* 0x000fe400078e022d */
[----:B------:R-:W-:Y:S01]  /*5180*/  @!P1 IMAD R43, R2, R10, R43 ;  /* 0x0000000a022b9224 */ /* 0x000fe200078e022b */
[----:B------:R-:W-:Y:S08]  /*5190*/  BRA.U !UP0, `(.L_x_85) ;  /* 0x0000000108407547 */ /* 0x000ff0000b800000 */
[----:B------:R-:W1:Y:S01]  /*51a0*/  LDCU.64 UR8, c[0x4][0x80] ;  /* 0x01001000ff0877ac */ /* 0x000e620008000a00 */
[----:B------:R-:W-:Y:S01]  /*51b0*/  MOV R3, 0x0 ;  /* 0x0000000000037802 */ /* 0x000fe20000000f00 */
[----:B------:R-:W-:Y:S02]  /*51c0*/  HFMA2 R12, -RZ, RZ, 0, 5.9604644775390625e-08 ;  /* 0x00000001ff0c7431 */ /* 0x000fe400000001ff */
[----:B------:R-:W-:Y:S02]  /*51d0*/  IMAD.MOV.U32 R8, RZ, RZ, 0x70 ;  /* 0x00000070ff087424 */ /* 0x000fe400078e00ff */
[----:B------:R-:W-:Y:S01]  /*51e0*/  IMAD.MOV.U32 R13, RZ, RZ, RZ ;  /* 0x000000ffff0d7224 */ /* 0x000fe200078e00ff */
[----:B------:R-:W2:Y:S01]  /*51f0*/  LDCU.64 UR6, c[0x4][0x88] ;  /* 0x01001100ff0677ac */ /* 0x000ea20008000a00 */
[----:B------:R-:W3:Y:S01]  /*5200*/  LDC.64 R2, c[0x4][R3] ;  /* 0x0100000003027b82 */ /* 0x000ee20000000a00 */
[----:B------:R-:W4:Y:S01]  /*5210*/  LDCU.64 UR4, c[0x4][0x8] ;  /* 0x01000100ff0477ac */ /* 0x000f220008000a00 */
[----:B-1----:R-:W-:Y:S01]  /*5220*/  MOV R5, UR9 ;  /* 0x0000000900057c02 */ /* 0x002fe20008000f00 */
[----:B------:R-:W-:Y:S01]  /*5230*/  IMAD.U32 R4, RZ, RZ, UR8 ;  /* 0x00000008ff047e24 */ /* 0x000fe2000f8e00ff */
[----:B--2---:R-:W-:Y:S01]  /*5240*/  MOV R7, UR7 ;  /* 0x0000000700077c02 */ /* 0x004fe20008000f00 */
[----:B------:R-:W-:Y:S01]  /*5250*/  IMAD.U32 R6, RZ, RZ, UR6 ;  /* 0x00000006ff067e24 */ /* 0x000fe2000f8e00ff */
[----:B----4-:R-:W-:Y:S01]  /*5260*/  MOV R11, UR5 ;  /* 0x00000005000b7c02 */ /* 0x010fe20008000f00 */
[----:B------:R-:W-:Y:S02]  /*5270*/  IMAD.U32 R10, RZ, RZ, UR4 ;  /* 0x00000004ff0a7e24 */ /* 0x000fe4000f8e00ff */
[----:B------:R-:W-:Y:S07]  /*5280*/  LEPC R20, `(.L_x_85) ;  /* 0x000000001014794e */ /* 0x000fee0000000000 */
[----:B---3-5:R-:W-:Y:S05]  /*5290*/  CALL.ABS.NOINC R2 ;  /* 0x0000000002007343 */ /* 0x028fea0003c00000 */
.L_x_85:
[----:B------:R-:W-:Y:S01]  /*52a0*/  LOP3.LUT P0, RZ, R109, 0x1b0, RZ, 0xc0, !PT ;  /* 0x000001b06dff7812 */ /* 0x000fe2000780c0ff */
[----:B------:R-:W-:Y:S11]  /*52b0*/  BSSY.RECONVERGENT B6, `(.L_x_86) ;  /* 0x0000013000067945 */ /* 0x000ff60003800200 */
[----:B------:R-:W-:Y:S01]  /*52c0*/  @!UPT UIADD3 URZ, UPT, UPT, URZ, URZ, URZ ;  /* 0x000000fffffff290 */ /* 0x000fe2000fffe0ff */
[----:B------:R-:W-:Y:S05]  /*52d0*/  @!P0 BRA `(.L_x_87) ;  /* 0x0000000000408947 */ /* 0x000fea0003800000 */
        /* <DEDUP_REMOVED lines=16> */
.L_x_87:
[----:B------:R-:W-:Y:S05]  /*53e0*/  BSYNC.RECONVERGENT B6 ;  /* 0x0000000000067941 */ /* 0x000fea0003800200 */
.L_x_86:
[----:B------:R-:W-:Y:S01]  /*53f0*/  ISETP.NE.U32.AND P4, PT, R90, RZ, PT ;  /* 0x000000ff5a00720c */ /* 0x000fe20003f85070 */
[----:B------:R-:W-:Y:S01]  /*5400*/  UISETP.NE.AND UP2, UPT, UR50, URZ, UPT ;  /* 0x000000ff3200728c */ /* 0x000fe2000bf45270 */
[----:B------:R-:W-:Y:S01]  /*5410*/  ISETP.NE.U32.AND P2, PT, RZ, UR38, PT ;  /* 0x00000026ff007c0c */ /* 0x000fe2000bf45070 */
[----:B------:R-:W-:Y:S01]  /*5420*/  UISETP.NE.U32.AND UP1, UPT, UR44, URZ, UPT ;  /* 0x000000ff2c00728c */ /* 0x000fe2000bf25070 */
[----:B------:R-:W-:Y:S01]  /*5430*/  ISETP.NE.AND.EX P4, PT, R91, RZ, PT, P4 ;  /* 0x000000ff5b00720c */ /* 0x000fe20003f85340 */
[----:B------:R-:W-:Y:S01]  /*5440*/  UPLOP3.LUT UP0, UPT, UPT, UPT, UPT, 0x40, 0x4 ;  /* 0x000000000004789c */ /* 0x000fe20003f0e870 */
[----:B------:R-:W-:Y:S01]  /*5450*/  ISETP.NE.AND.EX P2, PT, RZ, UR39, PT, P2 ;  /* 0x00000027ff007c0c */ /* 0x000fe2000bf45320 */
[----:B------:R-:W-:Y:S01]  /*5460*/  UISETP.NE.AND.EX UP1, UPT, UR45, URZ, UPT, UP1 ;  /* 0x000000ff2d00728c */ /* 0x000fe2000bf25310 */
[----:B------:R-:W-:Y:S04]  /*5470*/  PLOP3.LUT P1, PT, PT, PT, UP2, 0x80, 0x8 ;  /* 0x000000000008781c */ /* 0x000fe80003f2f028 */
[----:B------:R-:W-:Y:S06]  /*5480*/  @UP2 UPLOP3.LUT UP0, UPT, UPT, UPT, UP1, 0x80, 0x8 ;  /* 0x000000000008289c */ /* 0x000fec0003f0f010 */
[----:B------:R-:W-:Y:S01]  /*5490*/  PLOP3.LUT P0, PT, PT, PT, UP0, 0x80, 0x8 ;  /* 0x000000000008781c */ /* 0x000fe20003f0f008 */
[----:B------:R-:W-:Y:S01]  /*54a0*/  @!UPT UIADD3 URZ, UPT, UPT, URZ, URZ, URZ ;  /* 0x000000fffffff290 */ /* 0x000fe2000fffe0ff */
[----:B------:R-:W-:Y:S11]  /*54b0*/  BRA.U !UP1, `(.L_x_88) ;  /* 0x0000000109387547 */ /* 0x000ff6000b800000 */
[----:B------:R-:W-:Y:S01]  /*54c0*/  UISETP.NE.U32.AND UP0, UPT, UR38, URZ, UPT ;  /* 0x000000ff2600728c */ /* 0x000fe2000bf05070 */
[----:B------:R-:W-:Y:S02]  /*54d0*/  HFMA2 R0, -RZ, RZ, 0, 5.9604644775390625e-08 ;  /* 0x00000001ff007431 */ /* 0x000fe400000001ff */
[----:B------:R-:W-:Y:S01]  /*54e0*/  IMAD.MOV.U32 R95, RZ, RZ, 0x1 ;  /* 0x00000001ff5f7424 */ /* 0x000fe200078e00ff */
[----:B------:R-:W-:Y:S06]  /*54f0*/  UISETP.NE.AND.EX UP0, UPT, UR39, URZ, UPT, UP0 ;  /* 0x000000ff2700728c */ /* 0x000fec000bf05300 */
[----:B------:R-:W-:Y:S05]  /*5500*/  PLOP3.LUT P3, PT, PT, PT, UP0, 0x80, 0x8 ;  /* 0x000000000008781c */ /* 0x000fea0003f6f008 */
[----:B------:R-:W1:Y:S01]  /*5510*/  @UP0 LDCU.64 UR6, c[0x0][0x888] ;  /* 0x00011100ff0607ac */ /* 0x000e620008000a00 */
[----:B------:R-:W-:Y:S07]  /*5520*/  @UP0 UIMAD UR4, UR36, UR44, URZ ;  /* 0x0000002c240402a4 */ /* 0x000fee000f8e02ff */
[----:B------:R-:W-:Y:S01]  /*5530*/  @!P3 PRMT R95, R0, 0x7610, R95 ;  /* 0x00007610005fb816 */ /* 0x000fe2000000005f */
[----:B-1----:R-:W-:Y:S03]  /*5540*/  @UP0 UIMAD.WIDE UR6, UR4, 0x4, UR6 ;  /* 0x00000004040608a5 */ /* 0x002fe6000f8e0206 */
[----:B------:R-:W1:Y:S03]  /*5550*/  @!UP0 LDCU UR4, c[0x0][0x880] ;  /* 0x00011000ff0487ac */ /* 0x000e660008000800 */
[----:B------:R-:W-:Y:S01]  /*5560*/  IMAD.U32 R2, RZ, RZ, UR6 ;  /* 0x00000006ff027e24 */ /* 0x000fe2000f8e00ff */
[----:B------:R-:W-:Y:S05]  /*5570*/  MOV R3, UR7 ;  /* 0x0000000700037c02 */ /* 0x000fea0008000f00 */
[----:B-----5:R2:W5:Y:S02]  /*5580*/  @P3 LDG.E R49, desc[UR46][R2.64] ;  /* 0x0000002e02313981 */ /* 0x020564000c1e1900 */
[----:B-12---:R-:W-:Y:S02]  /*5590*/  @!P3 IMAD.U32 R49, RZ, RZ, UR4 ;  /* 0x00000004ff31be24 */ /* 0x006fe4000f8e00ff */
.L_x_88:
[----:B------:R-:W-:Y:S05]  /*55a0*/  @!P4 BRA `(.L_x_89) ;  /* 0x000000000020c947 */ /* 0x000fea0003800000 */
[----:B------:R-:W-:Y:S04]  /*55b0*/  ISETP.NE.U32.AND P3, PT, R88, RZ, PT ;  /* 0x000000ff5800720c */ /* 0x000fe80003f65070 */
[----:B------:R-:W-:Y:S11]  /*55c0*/  ISETP.NE.AND.EX P3, PT, R89, RZ, PT, P3 ;  /* 0x000000ff5900720c */ /* 0x000ff60003f65330 */
[----:B------:R-:W-:Y:S02]  /*55d0*/  @!UPT UIADD3 URZ, UPT, UPT, URZ, URZ, URZ ;  /* 0x000000fffffff290 */ /* 0x000fe4000fffe0ff */
[----:B------:R-:W1:Y:S01]  /*55e0*/  @P3 LDC.64 R2, c[0x0][0x8a8] ;  /* 0x00022a00ff023b82 */ /* 0x000e620000000a00 */
[----:B------:R-:W-:Y:S04]  /*55f0*/  @P3 IMAD R0, R90, UR36, RZ ;  /* 0x000000245a003c24 */ /* 0x000fe8000f8e02ff */
[----:B-1----:R-:W-:Y:S05]  /*5600*/  @P3 IMAD.WIDE R2, R0, 0x4, R2 ;  /* 0x0000000400023825 */ /* 0x002fea00078e0202 */
[----:B-----5:R1:W5:Y:S02]  /*5610*/  @P3 LDG.E R47, desc[UR46][R2.64] ;  /* 0x0000002e022f3981 */ /* 0x020364000c1e1900 */
[----:B-1----:R-:W2:Y:S02]  /*5620*/  @!P3 LDC R47, c[0x0][0x8a0] ;  /* 0x00022800ff2fbb82 */ /* 0x002ea40000000800 */
.L_x_89:
[----:B-----5:R-:W-:Y:S01]  /*5630*/  FSETP.NEU.AND P4, PT, R49, RZ, PT ;  /* 0x000000ff3100720b */ /* 0x020fe20003f8d000 */
[----:B------:R-:W-:Y:S01]  /*5640*/  BSSY B1, `(.L_x_90) ;  /* 0x0000042000017945 */ /* 0x000fe20003800000 */
[----:B------:R-:W-:Y:S01]  /*5650*/  SEL R7, RZ, 0xffffffff, P2 ;  /* 0xffffffffff077807 */ /* 0x000fe20001000000 */
[----:B------:R-:W-:Y:S01]  /*5660*/  IMAD.MOV.U32 R115, RZ, RZ, 0x1 ;  /* 0x00000001ff737424 */ /* 0x000fe200078e00ff */
[----:B------:R-:W-:Y:S02]  /*5670*/  LOP3.LUT P3, RZ, R95, 0xff, RZ, 0xc0, !PT ;  /* 0x000000ff5fff7812 */ /* 0x000fe4000786c0ff */
[----:B------:R-:W-:Y:S02]  /*5680*/  CS2R R86, SRZ ;  /* 0x0000000000567805 */ /* 0x000fe4000001ff00 */
[----:B------:R-:W-:Y:S02]  /*5690*/  @P1 SEL R4, RZ, 0xffffffff, P4 ;  /* 0xffffffffff041807 */ /* 0x000fe40002000000 */
[----:B------:R-:W-:Y:S02]  /*56a0*/  CS2R R84, SRZ ;  /* 0x0000000000547805 */ /* 0x000fe4000001ff00 */
[----:B------:R-:W-:Y:S02]  /*56b0*/  LEA R0, R105, UR49, 0x3 ;  /* 0x0000003169007c11 */ /* 0x000fe4000f8e18ff */
[----:B------:R-:W-:Y:S02]  /*56c0*/  CS2R R82, SRZ ;  /* 0x0000000000527805 */ /* 0x000fe4000001ff00 */
[----:B------:R-:W-:Y:S02]  /*56d0*/  @P0 SEL R4, R7, R4, !P3 ;  /* 0x0000000407040207 */ /* 0x000fe40005800000 */
[----:B------:R-:W-:Y:S02]  /*56e0*/  CS2R R80, SRZ ;  /* 0x0000000000507805 */ /* 0x000fe4000001ff00 */
[----:B------:R-:W-:Y:S02]  /*56f0*/  LEA R113, R44, UR49, 0x3 ;  /* 0x000000312c717c11 */ /* 0x000fe4000f8e18ff */
[----:B------:R-:W-:Y:S02]  /*5700*/  @P1 LOP3.LUT R4, R4, 0x1, RZ, 0xc0, !PT ;  /* 0x0000000104041812 */ /* 0x000fe400078ec0ff */
[----:B------:R-:W-:Y:S02]  /*5710*/  SHF.L.U32 R2, R107, 0x1f, RZ ;  /* 0x0000001f6b027819 */ /* 0x000fe400000006ff */
[----:B------:R-:W-:Y:S02]  /*5720*/  ISETP.NE.U32.OR P6, PT, R4, 0x1, !P1 ;  /* 0x000000010400780c */ /* 0x000fe40004fc5470 */
[----:B------:R-:W-:Y:S02]  /*5730*/  PLOP3.LUT P2, PT, PT, PT, UP1, 0x80, 0x8 ;  /* 0x000000000008781c */ /* 0x000fe40003f4f018 */
[----:B------:R-:W-:Y:S02]  /*5740*/  LEA.HI R5, R44, R44, RZ, 0x1 ;  /* 0x0000002c2c057211 */ /* 0x000fe400078f08ff */
[----:B------:R-:W-:Y:S02]  /*5750*/  SEL R4, RZ, 0xffffffff, P4 ;  /* 0xffffffffff047807 */ /* 0x000fe40002000000 */
[----:B------:R-:W-:Y:S01]  /*5760*/  P2R R114, PR, RZ, 0x40 ;  /* 0x00000040ff727803 */ /* 0x000fe20000000000 */
[C---:B------:R-:W-:Y:S01]  /*5770*/  IMAD.SHL.U32 R3, R5.reuse, 0x40, RZ ;  /* 0x0000004005037824 */ /* 0x040fe200078e00ff */
[----:B------:R-:W-:Y:S03]  /*5780*/  LOP3.LUT R5, R5, 0xffe, RZ, 0xc0, !PT ;  /* 0x00000ffe05057812 */ /* 0x000fe600078ec0ff */
[----:B------:R-:W-:Y:S02]  /*5790*/  @P6 SHF.L.U32 R9, R104, 0x1f, RZ ;  /* 0x0000001f68096819 */ /* 0x000fe400000006ff */
[----:B------:R-:W-:Y:S01]  /*57a0*/  @P2 SEL R4, R7, R4, !P3 ;  /* 0x0000000407042207 */ /* 0x000fe20005800000 */
[----:B------:R-:W-:Y:S01]  /*57b0*/  IMAD.IADD R48, R44, 0x1, -R5 ;  /* 0x000000012c307824 */ /* 0x000fe200078e0a05 */
[----:B------:R-:W1:Y:S01]  /*57c0*/  @P6 SYNCS.PHASECHK.TRANS64.TRYWAIT P1, [R0+URZ+0x80], R9 ;  /* 0x00008009000065a7 */ /* 0x000e6200080211ff */
[----:B------:R-:W-:Y:S02]  /*57d0*/  LOP3.LUT R3, R3, 0xffffff80, RZ, 0xc0, !PT ;  /* 0xffffff8003037812 */ /* 0x000fe400078ec0ff */
[----:B------:R-:W-:Y:S03]  /*57e0*/  LOP3.LUT R4, R4, 0x1, RZ, 0xc0, !PT ;  /* 0x0000000104047812 */ /* 0x000fe600078ec0ff */
[----:B------:R-:W-:Y:S01]  /*57f0*/  IMAD.IADD R3, R46, 0x1, R3 ;  /* 0x000000012e037824 */ /* 0x000fe200078e0203 */
[----:B------:R-:W-:Y:S03]  /*5800*/  ISETP.NE.U32.AND P5, PT, R4, 0x1, PT ;  /* 0x000000010400780c */ /* 0x000fe60003fa5070 */
[----:B------:R-:W-:Y:S01]  /*5810*/  IMAD R48, R48, 0x100000, R3 ;  /* 0x0010000030307824 */ /* 0x000fe200078e0203 */
[----:B------:R-:W-:Y:S01]  /*5820*/  P2R R124, PR, RZ, 0x20 ;  /* 0x00000020ff7c7803 */ /* 0x000fe20000000000 */
[----:B------:R3:W4:Y:S01]  /*5830*/  SYNCS.PHASECHK.TRANS64.TRYWAIT P0, [R113+URZ+0xd0], R2 ;  /* 0x0000d002710075a7 */ /* 0x00072200080011ff */
[----:B-1----:R-:W-:Y:S01]  /*5840*/  @P6 SEL R115, RZ, 0x1, !P1 ;  /* 0x00000001ff736807 */ /* 0x002fe20004800000 */
[----:B---3--:R-:W-:Y:S06]  /*5850*/  @!P6 BRA `(.L_x_91) ;  /* 0x000000000080e947 */ /* 0x008fec0003800000 */
[----:B------:R-:W-:Y:S01]  /*5860*/  @P5 IMAD R5, R105, 0x1000, R100 ;  /* 0x0000100069055824 */ /* 0x000fe200078e0264 */
[----:B------:R-:W-:Y:S01]  /*5870*/  ISETP.NE.AND P1, PT, R115, RZ, PT ;  /* 0x000000ff7300720c */ /* 0x000fe20003f25270 */
[----:B------:R-:W-:Y:S01]  /*5880*/  BSSY B0, `(.L_x_92) ;  /* 0x000000b000007945 */ /* 0x000fe20003800000 */
[----:B------:R-:W-:Y:S01]  /*5890*/  CS2R R82, SRZ ;  /* 0x0000000000527805 */ /* 0x000fe2000001ff00 */
[----:B------:R-:W-:Y:S01]  /*58a0*/  @P5 VIADD R4, R5, UR49 ;  /* 0x0000003105045c36 */ /* 0x000fe20008000000 */
[----:B------:R-:W-:Y:S02]  /*58b0*/  CS2R R80, SRZ ;  /* 0x0000000000507805 */ /* 0x000fe4000001ff00 */
[----:B------:R-:W-:Y:S02]  /*58c0*/  CS2R R86, SRZ ;  /* 0x0000000000567805 */ /* 0x000fe4000001ff00 */
[----:B------:R-:W-:Y:S01]  /*58d0*/  CS2R R84, SRZ ;  /* 0x0000000000547805 */ /* 0x000fe2000001ff00 */
[----:B------:R-:W-:Y:S04]  /*58e0*/  @P5 IMAD R4, R108, -0x10, R4 ;  /* 0xfffffff06c045824 */ /* 0x000fe800078e0204 */
[----:B------:R-:W-:Y:S05]  /*58f0*/  @P1 BRA `(.L_x_93) ;  /* 0x00000000000c1947 */ /* 0x000fea0003800000 */
[----:B------:R-:W-:Y:S04]  /*5900*/  SHF.L.U32 R3, R104, 0x1f, RZ ;  /* 0x0000001f68037819 */ /* 0x000fe800000006ff */
[----:B------:R-:W1:Y:S02]  /*5910*/  SYNCS.PHASECHK.TRANS64.TRYWAIT P1, [R0+URZ+0x80], R3 ;  /* 0x00008003000075a7 */ /* 0x000e6400080211ff */
[----:B-1----:R-:W-:Y:S05]  /*5920*/  @!P1 BRA `(.L_x_94) ;  /* 0x0000002400509947 */ /* 0x002fea0003800000 */
.L_x_93:
[----:B------:R-:W-:Y:S05]  /*5930*/  BSYNC B0 ;  /* 0x0000000000007941 */ /* 0x000fea0003800000 */
.L_x_92:
[----:B------:R-:W-:Y:S01]  /*5940*/  ISETP.NE.AND P1, PT, R124, RZ, PT ;  /* 0x000000ff7c00720c */ /* 0x000fe20003f25270 */
[----:B-1----:R-:W-:Y:S02]  /*5950*/  VIADD R3, R0, 0x90 ;  /* 0x0000009000037836 */ /* 0x002fe40000000000 */
[----:B------:R-:W-:Y:S02]  /*5960*/  IMAD.U32 R0, RZ, RZ, UR37 ;  /* 0x00000025ff007e24 */ /* 0x000fe4000f8e00ff */
[----:B------:R-:W-:Y:S03]  /*5970*/  VIADD R105, R105, 0x1 ;  /* 0x0000000169697836 */ /* 0x000fe60000000000 */
[----:B------:R-:W-:Y:S05]  /*5980*/  PRMT R0, R0, 0x654, R3 ;  /* 0x0000065400007816 */ /* 0x000fea0000000003 */
[----:B------:R1:W3:Y:S04]  /*5990*/  @P1 LDS.128 R80, [R5+UR49+0x200] ;  /* 0x0002003105501984 */ /* 0x0002e80008000c00 */
[----:B------:R1:W1:Y:S01]  /*59a0*/  @P1 LDS.128 R84, [R4+0x210] ;  /* 0x0002100004541984 */ /* 0x0002620000000c00 */
[C---:B------:R-:W-:Y:S01]  /*59b0*/  ISETP.NE.AND P1, PT, R105.reuse, 0x2, PT ;  /* 0x000000026900780c */ /* 0x040fe20003f25270 */
[----:B------:R-:W-:Y:S01]  /*59c0*/  @!PT LDS RZ, [RZ] ;  /* 0x00000000fffff984 */ /* 0x000fe20000000800 */
[----:B------:R-:W-:Y:S01]  /*59d0*/  @!PT LDS RZ, [RZ] ;  /* 0x00000000fffff984 */ /* 0x000fe20000000800 */
[----:B------:R-:W-:Y:S01]  /*59e0*/  @!PT LDS RZ, [RZ] ;  /* 0x00000000fffff984 */ /* 0x000fe20000000800 */
[----:B------:R-:W-:Y:S01]  /*59f0*/  @!PT LDS RZ, [RZ] ;  /* 0x00000000fffff984 */ /* 0x000fe20000000800 */
[----:B------:R5:W-:Y:S06]  /*5a00*/  MEMBAR.ALL.CTA ;  /* 0x0000000000007992 */ /* 0x000bec0000008000 */
[----:B-----5:R-:W5:Y:S01]  /*5a10*/  FENCE.VIEW.ASYNC.S ;  /* 0x00000000000073c6 */ /* 0x020f620000000000 */
[----:B------:R-:W-:Y:S02]  /*5a20*/  SEL R3, RZ, 0x1, P1 ;  /* 0x00000001ff037807 */ /* 0x000fe40000800000 */
[----:B------:R-:W-:Y:S02]  /*5a30*/  SEL R105, R105, RZ, P1 ;  /* 0x000000ff69697207 */ /* 0x000fe40000800000 */
[----:B------:R-:W-:Y:S01]  /*5a40*/  LOP3.LUT R104, R104, R3, RZ, 0x3c, !PT ;  /* 0x0000000368687212 */ /* 0x000fe200078e3cff */
[----:B-----5:R1:W-:Y:S06]  /*5a50*/  SYNCS.ARRIVE.TRANS64.RED.A1T0 RZ, [R0+URZ], RZ ;  /* 0x000000ff00ff79a7 */ /* 0x0203ec00081004ff */
.L_x_91:
[----:B------:R-:W-:Y:S05]  /*5a60*/  BSYNC B1 ;  /* 0x0000000000017941 */ /* 0x000fea0003800000 */
.L_x_90:
[----:B-1----:R-:W-:Y:S04]  /*5a70*/  SHF.R.U32.HI R0, RZ, 0x15, R48 ;  /* 0x00000015ff007819 */ /* 0x002fe80000011630 */
[----:B------:R-:W-:Y:S01]  /*5a80*/  LOP3.LUT P1, RZ, R0, 0x3, R101, 0x48, !PT ;  /* 0x0000000300ff7812 */ /* 0x000fe20007824865 */
[----:B------:R-:W-:Y:S01]  /*5a90*/  @!UPT UIADD3 URZ, UPT, UPT, URZ, URZ, URZ ;  /* 0x000000fffffff290 */ /* 0x000fe2000fffe0ff */
[----:B----4-:R-:W-:Y:S11]  /*5aa0*/  @P0 BRA `(.L_x_95) ;  /* 0x0000000000080947 */ /* 0x010ff60003800000 */
[----:B------:R-:W1:Y:S02]  /*5ab0*/  SYNCS.PHASECHK.TRANS64.TRYWAIT P0, [R113+URZ+0xd0], R2 ;  /* 0x0000d002710075a7 */ /* 0x000e6400080011ff */
[----:B-1----:R-:W-:Y:S05]  /*5ac0*/  @!P0 BRA `(.L_x_96) ;  /* 0x0000002000fc8947 */ /* 0x002fea0003800000 */
.L_x_95:
[----:B------:R-:W-:Y:S05]  /*5ad0*/  @!P1 BRA `(.L_x_97) ;  /* 0x0000000000409947 */ /* 0x000fea0003800000 */
[----:B------:R-:W4:Y:S01]  /*5ae0*/  LDCU.64 UR8, c[0x4][0x70] ;  /* 0x01000e00ff0877ac */ /* 0x000f220008000a00 */
[----:B------:R-:W-:Y:S01]  /*5af0*/  MOV R3, 0x0 ;  /* 0x0000000000037802 */ /* 0x000fe20000000f00 */
[----:B------:R-:W-:Y:S02]  /*5b00*/  HFMA2 R12, -RZ, RZ, 0, 5.9604644775390625e-08 ;  /* 0x00000001ff0c7431 */ /* 0x000fe400000001ff */
[----:B------:R-:W-:Y:S02]  /*5b10*/  IMAD.MOV.U32 R8, RZ, RZ, 0x192 ;  /* 0x00000192ff087424 */ /* 0x000fe400078e00ff */
[----:B------:R-:W-:Y:S01]  /*5b20*/  IMAD.MOV.U32 R13, RZ, RZ, RZ ;  /* 0x000000ffff0d7224 */ /* 0x000fe200078e00ff */
[----:B------:R-:W5:Y:S01]  /*5b30*/  LDCU.64 UR6, c[0x4][0x78] ;  /* 0x01000f00ff0677ac */ /* 0x000f620008000a00 */
[----:B-1----:R-:W1:Y:S01]  /*5b40*/  LDC.64 R2, c[0x4][R3] ;  /* 0x0100000003027b82 */ /* 0x002e620000000a00 */
[----:B------:R-:W2:Y:S01]  /*5b50*/  LDCU.64 UR4, c[0x4][0x10] ;  /* 0x01000200ff0477ac */ /* 0x000ea20008000a00 */
[----:B----4-:R-:W-:Y:S01]  /*5b60*/  MOV R5, UR9 ;  /* 0x0000000900057c02 */ /* 0x010fe20008000f00 */
[----:B------:R-:W-:Y:S01]  /*5b70*/  IMAD.U32 R4, RZ, RZ, UR8 ;  /* 0x00000008ff047e24 */ /* 0x000fe2000f8e00ff */
[----:B-----5:R-:W-:Y:S01]  /*5b80*/  MOV R7, UR7 ;  /* 0x0000000700077c02 */ /* 0x020fe20008000f00 */
[----:B------:R-:W-:Y:S01]  /*5b90*/  IMAD.U32 R6, RZ, RZ, UR6 ;  /* 0x00000006ff067e24 */ /* 0x000fe2000f8e00ff */
[----:B--2---:R-:W-:Y:S01]  /*5ba0*/  MOV R11, UR5 ;  /* 0x00000005000b7c02 */ /* 0x004fe20008000f00 */
[----:B------:R-:W-:Y:S02]  /*5bb0*/  IMAD.U32 R10, RZ, RZ, UR4 ;  /* 0x00000004ff0a7e24 */ /* 0x000fe4000f8e00ff */
[----:B------:R-:W-:Y:S07]  /*5bc0*/  LEPC R20, `(.L_x_97) ;  /* 0x000000001014794e */ /* 0x000fee0000000000 */
[----:B-1-3--:R-:W-:Y:S05]  /*5bd0*/  CALL.ABS.NOINC R2 ;  /* 0x0000000002007343 */ /* 0x00afea0003c00000 */
.L_x_97:
[-C--:B---3--:R-:W-:Y:S01]  /*5be0*/  F2FP.F16.E5M2.UNPACK_B R51, R80.reuse ;  /* 0x00000050ff33723e */ /* 0x088fe200020004ff */
[----:B------:R-:W-:Y:S05]  /*5bf0*/  WARPSYNC.ALL ;  /* 0x0000000000007948 */ /* 0x000fea0003800000 */
[----:B------:R-:W-:Y:S01]  /*5c00*/  R2UR UR4, R48 ;  /* 0x00000000300472ca */ /* 0x000fe200000e0000 */
[--C-:B------:R-:W-:Y:S01]  /*5c10*/  HADD2.F32 R50, -RZ, R51.reuse.H0_H0 ;  /* 0x20000033ff327230 */ /* 0x100fe20000004100 */
[----:B------:R-:W-:Y:S01]  /*5c20*/  F2FP.F16.E5M2.UNPACK_B R53, R80.H1 ;  /* 0x00000050ff35723e */ /* 0x000fe200030004ff */
[----:B------:R-:W-:Y:S01]  /*5c30*/  HADD2.F32 R51, -RZ, R51.H1_H1 ;  /* 0x30000033ff337230 */ /* 0x000fe20000004100 */
[-C--:B------:R-:W-:Y:S01]  /*5c40*/  F2FP.F16.E5M2.UNPACK_B R55, R81.reuse ;  /* 0x00000051ff37723e */ /* 0x080fe200020004ff */
[----:B------:R-:W-:Y:S01]  /*5c50*/  BSSY.RECONVERGENT B0, `(.L_x_98) ;  /* 0x0000099000007945 */ /* 0x000fe20003800200 */
[----:B------:R-:W-:Y:S01]  /*5c60*/  F2FP.F16.E5M2.UNPACK_B R57, R81.H1 ;  /* 0x00000051ff39723e */ /* 0x000fe200030004ff */
[--C-:B------:R-:W-:Y:S01]  /*5c70*/  HADD2.F32 R52, -RZ, R53.reuse.H0_H0 ;  /* 0x20000035ff347230 */ /* 0x100fe20000004100 */
[-C--:B------:R-:W-:Y:S01]  /*5c80*/  F2FP.F16.E5M2.UNPACK_B R59, R82.reuse ;  /* 0x00000052ff3b723e */ /* 0x080fe200020004ff */
[----:B------:R-:W-:Y:S01]  /*5c90*/  HADD2.F32 R54, -RZ, R53.H1_H1 ;  /* 0x30000035ff367230 */ /* 0x000fe20000004100 */
[----:B------:R-:W-:Y:S01]  /*5ca0*/  F2FP.F16.E5M2.UNPACK_B R61, R82.H1 ;  /* 0x00000052ff3d723e */ /* 0x000fe200030004ff */
[--C-:B------:R-:W-:Y:S01]  /*5cb0*/  HADD2.F32 R53, -RZ, R55.reuse.H0_H0 ;  /* 0x20000037ff357230 */ /* 0x100fe20000004100 */
[-C--:B------:R-:W-:Y:S01]  /*5cc0*/  F2FP.F16.E5M2.UNPACK_B R63, R83.reuse ;  /* 0x00000053ff3f723e */ /* 0x080fe200020004ff */
[----:B------:R-:W-:Y:S01]  /*5cd0*/  LDTM.16dp32bit_t0_t15.x32 R4, tmem[UR4] ;  /* 0x00000004000479ee */ /* 0x000fe20008a80000 */
[----:B------:R-:W2:Y:S01]  /*5ce0*/  LDTM.16dp32bit_t16_t31.x32 R4, tmem[UR4+0x20] ;  /* 0x00002004000479ee */ /* 0x000ea20008aa0000 */
[----:B------:R-:W-:Y:S01]  /*5cf0*/  SHF.L.U32 R125, R102, 0x4, RZ ;  /* 0x00000004667d7819 */ /* 0x000fe200000006ff */
[----:B------:R-:W-:Y:S01]  /*5d00*/  HADD2.F32 R56, -RZ, R55.H1_H1 ;  /* 0x30000037ff387230 */ /* 0x000fe20000004100 */
[----:B------:R-:W-:Y:S01]  /*5d10*/  ISETP.NE.AND P6, PT, R114, RZ, PT ;  /* 0x000000ff7200720c */ /* 0x000fe20003fc5270 */
[----:B------:R-:W-:Y:S01]  /*5d20*/  HADD2.F32 R60, -RZ, R59.H1_H1 ;  /* 0x3000003bff3c7230 */ /* 0x000fe20000004100 */
[----:B------:R-:W-:Y:S01]  /*5d30*/  IADD3 R114, PT, PT, R100, UR49, RZ ;  /* 0x0000003164727c10 */ /* 0x000fe2000fffe0ff */
[----:B------:R-:W-:Y:S01]  /*5d40*/  HADD2.F32 R64, -RZ, R63.H1_H1 ;  /* 0x3000003fff407230 */ /* 0x000fe20000004100 */
[----:B------:R-:W-:Y:S01]  /*5d50*/  F2FP.F16.E5M2.UNPACK_B R65, R83.H1 ;  /* 0x00000053ff41723e */ /* 0x000fe200030004ff */
[--C-:B------:R-:W-:Y:S01]  /*5d60*/  HADD2.F32 R55, -RZ, R57.reuse.H0_H0 ;  /* 0x20000039ff377230 */ /* 0x100fe20000004100 */
[----:B------:R-:W-:Y:S01]  /*5d70*/  IADD3 R114, PT, PT, R114, R125, RZ ;  /* 0x0000007d72727210 */ /* 0x000fe20007ffe0ff */
[----:B------:R-:W-:Y:S01]  /*5d80*/  HADD2.F32 R58, -RZ, R57.H1_H1 ;  /* 0x30000039ff3a7230 */ /* 0x000fe20000004100 */
[-C--:B------:R-:W-:Y:S01]  /*5d90*/  F2FP.F16.E5M2.UNPACK_B R67, R84.reuse ;  /* 0x00000054ff43723e */ /* 0x080fe200020004ff */
[----:B------:R-:W-:Y:S01]  /*5da0*/  HADD2.F32 R57, -RZ, R59.H0_H0 ;  /* 0x2000003bff397230 */ /* 0x000fe20000004100 */
[----:B------:R-:W-:Y:S01]  /*5db0*/  F2FP.F16.E5M2.UNPACK_B R69, R84.H1 ;  /* 0x00000054ff45723e */ /* 0x000fe200030004ff */
[----:B------:R-:W-:Y:S01]  /*5dc0*/  HADD2.F32 R59, -RZ, R61.H0_H0 ;  /* 0x2000003dff3b7230 */ /* 0x000fe20000004100 */
[-C--:B------:R-:W-:Y:S01]  /*5dd0*/  F2FP.F16.E5M2.UNPACK_B R71, R85.reuse ;  /* 0x00000055ff47723e */ /* 0x080fe200020004ff */
[----:B------:R-:W-:Y:S01]  /*5de0*/  HADD2.F32 R68, -RZ, R67.H1_H1 ;  /* 0x30000043ff447230 */ /* 0x000fe20000004100 */
[----:B------:R-:W-:Y:S01]  /*5df0*/  F2FP.F16.E5M2.UNPACK_B R73, R85.H1 ;  /* 0x00000055ff49723e */ /* 0x000fe200030004ff */
[----:B------:R-:W-:Y:S01]  /*5e00*/  HADD2.F32 R62, -RZ, R61.H1_H1 ;  /* 0x3000003dff3e7230 */ /* 0x000fe20000004100 */
[-C--:B------:R-:W-:Y:S01]  /*5e10*/  F2FP.F16.E5M2.UNPACK_B R75, R86.reuse ;  /* 0x00000056ff4b723e */ /* 0x080fe200020004ff */
[----:B------:R-:W-:Y:S01]  /*5e20*/  HADD2.F32 R61, -RZ, R63.H0_H0 ;  /* 0x2000003fff3d7230 */ /* 0x000fe20000004100 */
[----:B------:R-:W-:Y:S01]  /*5e30*/  F2FP.F16.E5M2.UNPACK_B R77, R86.H1 ;  /* 0x00000056ff4d723e */ /* 0x000fe200030004ff */
[----:B------:R-:W-:Y:S01]  /*5e40*/  HADD2.F32 R72, -RZ, R71.H1_H1 ;  /* 0x30000047ff487230 */ /* 0x000fe20000004100 */
[----:B------:R-:W-:Y:S01]  /*5e50*/  F2FP.F16.E5M2.UNPACK_B R79, R87.H1 ;  /* 0x00000057ff4f723e */ /* 0x000fe200030004ff */
[C---:B--2---:R-:W-:Y:S01]  /*5e60*/  FMUL R0, R47.reuse, R4 ;  /* 0x000000042f007220 */ /* 0x044fe20000400000 */
[C---:B-1----:R-:W-:Y:S01]  /*5e70*/  FMUL R2, R47.reuse, R5 ;  /* 0x000000052f027220 */ /* 0x042fe20000400000 */
[C---:B------:R-:W-:Y:S01]  /*5e80*/  FMUL R4, R47.reuse, R8 ;  /* 0x000000082f047220 */ /* 0x040fe20000400000 */
[----:B------:R-:W-:Y:S01]  /*5e90*/  FMUL R5, R47, R9 ;  /* 0x000000092f057220 */ /* 0x000fe20000400000 */
[C---:B------:R-:W-:Y:S01]  /*5ea0*/  FFMA R0, R49.reuse, R50, R0 ;  /* 0x0000003231007223 */ /* 0x040fe20000000000 */
[----:B------:R-:W-:Y:S01]  /*5eb0*/  FFMA R2, R49, R51, R2 ;  /* 0x0000003331027223 */ /* 0x000fe20000000002 */
[C---:B------:R-:W-:Y:S01]  /*5ec0*/  FMUL R8, R47.reuse, R12 ;  /* 0x0000000c2f087220 */ /* 0x040fe20000400000 */
[C---:B------:R-:W-:Y:S01]  /*5ed0*/  FMUL R9, R47.reuse, R13 ;  /* 0x0000000d2f097220 */ /* 0x040fe20000400000 */
[C---:B------:R-:W-:Y:S01]  /*5ee0*/  FMUL R12, R47.reuse, R16 ;  /* 0x000000102f0c7220 */ /* 0x040fe20000400000 */
[C---:B------:R-:W-:Y:S01]  /*5ef0*/  FMUL R13, R47.reuse, R17 ;  /* 0x000000112f0d7220 */ /* 0x040fe20000400000 */
[C---:B------:R-:W-:Y:S01]  /*5f00*/  FMUL R16, R47.reuse, R20 ;  /* 0x000000142f107220 */ /* 0x040fe20000400000 */
[C---:B------:R-:W-:Y:S01]  /*5f10*/  FMUL R17, R47.reuse, R21 ;  /* 0x000000152f117220 */ /* 0x040fe20000400000 */
[C---:B------:R-:W-:Y:S01]  /*5f20*/  FMUL R20, R47.reuse, R24 ;  /* 0x000000182f147220 */ /* 0x040fe20000400000 */
[C---:B------:R-:W-:Y:S01]  /*5f30*/  FMUL R21, R47.reuse, R25 ;  /* 0x000000192f157220 */ /* 0x040fe20000400000 */
[----:B------:R-:W-:Y:S02]  /*5f40*/  HADD2.F32 R76, -RZ, R75.H1_H1 ;  /* 0x3000004bff4c7230 */ /* 0x000fe40000004100 */
[C---:B------:R-:W-:Y:S01]  /*5f50*/  FMUL R24, R47.reuse, R28 ;  /* 0x0000001c2f187220 */ /* 0x040fe20000400000 */
[C---:B------:R-:W-:Y:S01]  /*5f60*/  FMUL R25, R47.reuse, R29 ;  /* 0x0000001d2f197220 */ /* 0x040fe20000400000 */
[C---:B------:R-:W-:Y:S01]  /*5f70*/  FMUL R28, R47.reuse, R32 ;  /* 0x000000202f1c7220 */ /* 0x040fe20000400000 */
[C---:B------:R-:W-:Y:S01]  /*5f80*/  FMUL R29, R47.reuse, R33 ;  /* 0x000000212f1d7220 */ /* 0x040fe20000400000 */
[C---:B------:R-:W-:Y:S01]  /*5f90*/  FMUL R3, R47.reuse, R6 ;  /* 0x000000062f037220 */ /* 0x040fe20000400000 */
[C---:B------:R-:W-:Y:S01]  /*5fa0*/  FMUL R7, R47.reuse, R7 ;  /* 0x000000072f077220 */ /* 0x040fe20000400000 */
[C---:B------:R-:W-:Y:S01]  /*5fb0*/  FMUL R6, R47.reuse, R10 ;  /* 0x0000000a2f067220 */ /* 0x040fe20000400000 */
[----:B------:R-:W-:Y:S01]  /*5fc0*/  FMUL R11, R47, R11 ;  /* 0x0000000b2f0b7220 */ /* 0x000fe20000400000 */
[C---:B------:R-:W-:Y:S01]  /*5fd0*/  FFMA R3, R49.reuse, R52, R3 ;  /* 0x0000003431037223 */ /* 0x040fe20000000003 */
[C---:B------:R-:W-:Y:S01]  /*5fe0*/  FFMA R7, R49.reuse, R54, R7 ;  /* 0x0000003631077223 */ /* 0x040fe20000000007 */
[C---:B------:R-:W-:Y:S01]  /*5ff0*/  FFMA R4, R49.reuse, R53, R4 ;  /* 0x0000003531047223 */ /* 0x040fe20000000004 */
[----:B------:R-:W-:Y:S01]  /*6000*/  F2FP.F16.E5M2.UNPACK_B R50, R87 ;  /* 0x00000057ff32723e */ /* 0x000fe200020004ff */
[C---:B------:R-:W-:Y:S01]  /*6010*/  FFMA R5, R49.reuse, R56, R5 ;  /* 0x0000003831057223 */ /* 0x040fe20000000005 */
[----:B------:R-:W-:Y:S01]  /*6020*/  FFMA R6, R49, R55, R6 ;  /* 0x0000003731067223 */ /* 0x000fe20000000006 */
[----:B------:R-:W-:Y:S01]  /*6030*/  F2FP.SATFINITE.E5M2.F32.PACK_AB_MERGE_C R117, R7, R3, RZ ;  /* 0x000000030775723e */ /* 0x000fe200048060ff */
[C---:B------:R-:W-:Y:S01]  /*6040*/  FFMA R11, R49.reuse, R58, R11 ;  /* 0x0000003a310b7223 */ /* 0x040fe2000000000b */
[C---:B------:R-:W-:Y:S01]  /*6050*/  FFMA R8, R49.reuse, R57, R8 ;  /* 0x0000003931087223 */ /* 0x040fe20000000008 */
[----:B------:R-:W-:Y:S01]  /*6060*/  ISETP.NE.AND P0, PT, R110, RZ, PT ;  /* 0x000000ff6e00720c */ /* 0x000fe20003f05270 */
[----:B------:R-:W-:Y:S01]  /*6070*/  FFMA R9, R49, R60, R9 ;  /* 0x0000003c31097223 */ /* 0x000fe20000000009 */
[----:B------:R-:W-:Y:S01]  /*6080*/  F2FP.SATFINITE.E5M2.F32.PACK_AB_MERGE_C R116, R2, R0, R117 ;  /* 0x000000000274723e */ /* 0x000fe20004806075 */
[--C-:B------:R-:W-:Y:S01]  /*6090*/  HADD2.F32 R51, -RZ, R50.reuse.H0_H0 ;  /* 0x20000032ff337230 */ /* 0x100fe20000004100 */
[----:B------:R-:W-:Y:S01]  /*60a0*/  F2FP.SATFINITE.E5M2.F32.PACK_AB_MERGE_C R117, R11, R6, RZ ;  /* 0x000000060b75723e */ /* 0x000fe200048060ff */
[----:B------:R-:W-:Y:S02]  /*60b0*/  HADD2.F32 R50, -RZ, R50.H1_H1 ;  /* 0x30000032ff327230 */ /* 0x000fe40000004100 */
[C---:B------:R-:W-:Y:S01]  /*60c0*/  FMUL R10, R47.reuse, R14 ;  /* 0x0000000e2f0a7220 */ /* 0x040fe20000400000 */
[----:B------:R-:W-:Y:S01]  /*60d0*/  FMUL R15, R47, R15 ;  /* 0x0000000f2f0f7220 */ /* 0x000fe20000400000 */
[--C-:B------:R-:W-:Y:S01]  /*60e0*/  HADD2.F32 R63, -RZ, R65.reuse.H0_H0 ;  /* 0x20000041ff3f7230 */ /* 0x100fe20000004100 */
[----:B------:R-:W-:Y:S01]  /*60f0*/  F2FP.SATFINITE.E5M2.F32.PACK_AB_MERGE_C R117, R5, R4, R117 ;  /* 0x000000040575723e */ /* 0x000fe20004806075 */
[C---:B------:R-:W-:Y:S01]  /*6100*/  FFMA R10, R49.reuse, R59, R10 ;  /* 0x0000003b310a7223 */ /* 0x040fe2000000000a */
[C---:B------:R-:W-:Y:S01]  /*6110*/  FFMA R15, R49.reuse, R62, R15 ;  /* 0x0000003e310f7223 */ /* 0x040fe2000000000f */
[C---:B------:R-:W-:Y:S01]  /*6120*/  FFMA R12, R49.reuse, R61, R12 ;  /* 0x0000003d310c7223 */ /* 0x040fe2000000000c */
[----:B------:R-:W-:Y:S01]  /*6130*/  FFMA R13, R49, R64, R13 ;  /* 0x00000040310d7223 */ /* 0x000fe2000000000d */
[----:B------:R-:W-:Y:S02]  /*6140*/  HADD2.F32 R66, -RZ, R65.H1_H1 ;  /* 0x30000041ff427230 */ /* 0x000fe40000004100 */
[C---:B------:R-:W-:Y:S01]  /*6150*/  FMUL R14, R47.reuse, R18 ;  /* 0x000000122f0e7220 */ /* 0x040fe20000400000 */
[----:B------:R-:W-:Y:S02]  /*6160*/  HADD2.F32 R65, -RZ, R67.H0_H0 ;  /* 0x20000043ff417230 */ /* 0x000fe40000004100 */
[----:B------:R-:W-:Y:S01]  /*6170*/  FMUL R19, R47, R19 ;  /* 0x000000132f137220 */ /* 0x000fe20000400000 */
[--C-:B------:R-:W-:Y:S02]  /*6180*/  HADD2.F32 R67, -RZ, R69.reuse.H0_H0 ;  /* 0x20000045ff437230 */ /* 0x100fe40000004100 */
[----:B------:R-:W-:Y:S01]  /*6190*/  FFMA R14, R49, R63, R14 ;  /* 0x0000003f310e7223 */ /* 0x000fe2000000000e */
[----:B------:R-:W-:Y:S02]  /*61a0*/  HADD2.F32 R70, -RZ, R69.H1_H1 ;  /* 0x30000045ff467230 */ /* 0x000fe40000004100 */
[----:B------:R-:W-:Y:S01]  /*61b0*/  FMUL R18, R47, R22 ;  /* 0x000000162f127220 */ /* 0x000fe20000400000 */
[----:B------:R-:W-:Y:S02]  /*61c0*/  HADD2.F32 R69, -RZ, R71.H0_H0 ;  /* 0x20000047ff457230 */ /* 0x000fe40000004100 */
[----:B------:R-:W-:Y:S01]  /*61d0*/  FFMA R19, R49, R66, R19 ;  /* 0x0000004231137223 */ /* 0x000fe20000000013 */
[----:B------:R-:W-:Y:S01]  /*61e0*/  FMUL R23, R47, R23 ;  /* 0x000000172f177220 */ /* 0x000fe20000400000 */
[C---:B------:R-:W-:Y:S01]  /*61f0*/  FFMA R16, R49.reuse, R65, R16 ;  /* 0x0000004131107223 */ /* 0x040fe20000000010 */
[C---:B------:R-:W-:Y:S01]  /*6200*/  FFMA R17, R49.reuse, R68, R17 ;  /* 0x0000004431117223 */ /* 0x040fe20000000011 */
        /* <DEDUP_REMOVED lines=23> */
[----:B------:R-:W-:Y:S01]  /*6380*/  F2FP.SATFINITE.E5M2.F32.PACK_AB_MERGE_C R118, R15, R10, RZ ;  /* 0x0000000a0f76723e */ /* 0x000fe200048060ff */
[----:B------:R-:W-:Y:S01]  /*6390*/  FFMA R28, R49, R51, R28 ;  /* 0x00000033311c7223 */ /* 0x000fe2000000001c */
[----:B------:R-:W-:Y:S01]  /*63a0*/  F2FP.SATFINITE.E5M2.F32.PACK_AB_MERGE_C R119, R19, R14, RZ ;  /* 0x0000000e1377723e */ /* 0x000fe200048060ff */
[C---:B------:R-:W-:Y:S01]  /*63b0*/  FFMA R29, R49.reuse, R50, R29 ;  /* 0x00000032311d7223 */ /* 0x040fe2000000001d */
[C---:B------:R-:W-:Y:S01]  /*63c0*/  FFMA R30, R49.reuse, R77, R30 ;  /* 0x0000004d311e7223 */ /* 0x040fe2000000001e */
[----:B------:R-:W-:Y:S01]  /*63d0*/  FFMA R35, R49, R52, R35 ;  /* 0x0000003431237223 */ /* 0x000fe20000000023 */
[----:B------:R-:W-:Y:S02]  /*63e0*/  F2FP.SATFINITE.E5M2.F32.PACK_AB_MERGE_C R118, R9, R8, R118 ;  /* 0x000000080976723e */ /* 0x000fe40004806076 */
[----:B------:R-:W-:Y:S02]  /*63f0*/  F2FP.SATFINITE.E5M2.F32.PACK_AB_MERGE_C R119, R13, R12, R119 ;  /* 0x0000000c0d77723e */ /* 0x000fe40004806077 */
[----:B------:R-:W-:Y:S02]  /*6400*/  F2FP.SATFINITE.E5M2.F32.PACK_AB_MERGE_C R120, R23, R18, RZ ;  /* 0x000000121778723e */ /* 0x000fe400048060ff */
[----:B------:R-:W-:Y:S01]  /*6410*/  F2FP.SATFINITE.E5M2.F32.PACK_AB_MERGE_C R121, R27, R22, RZ ;  /* 0x000000161b79723e */ /* 0x000fe200048060ff */
[----:B------:R1:W-:Y:S01]  /*6420*/  STS.128 [R100+UR49+0x2200], R116 ;  /* 0x0022007464007988 */ /* 0x0003e20008000c31 */
[----:B------:R-:W-:Y:S02]  /*6430*/  F2FP.SATFINITE.E5M2.F32.PACK_AB_MERGE_C R122, R31, R26, RZ ;  /* 0x0000001a1f7a723e */ /* 0x000fe400048060ff */
[----:B------:R-:W-:Y:S02]  /*6440*/  F2FP.SATFINITE.E5M2.F32.PACK_AB_MERGE_C R123, R35, R30, RZ ;  /* 0x0000001e237b723e */ /* 0x000fe400048060ff */
[----:B------:R-:W-:Y:S02]  /*6450*/  F2FP.SATFINITE.E5M2.F32.PACK_AB_MERGE_C R120, R17, R16, R120 ;  /* 0x000000101178723e */ /* 0x000fe40004806078 */
[----:B------:R-:W-:Y:S02]  /*6460*/  F2FP.SATFINITE.E5M2.F32.PACK_AB_MERGE_C R121, R21, R20, R121 ;  /* 0x000000141579723e */ /* 0x000fe40004806079 */
[----:B------:R-:W-:Y:S02]  /*6470*/  F2FP.SATFINITE.E5M2.F32.PACK_AB_MERGE_C R122, R25, R24, R122 ;  /* 0x00000018197a723e */ /* 0x000fe4000480607a */
[----:B------:R-:W-:Y:S02]  /*6480*/  F2FP.SATFINITE.E5M2.F32.PACK_AB_MERGE_C R123, R29, R28, R123 ;  /* 0x0000001c1d7b723e */ /* 0x000fe4000480607b */
[----:B------:R-:W-:Y:S02]  /*6490*/  LEA R32, R105, UR49, 0x3 ;  /* 0x0000003169207c11 */ /* 0x000fe4000f8e18ff */
[----:B------:R-:W-:Y:S01]  /*64a0*/  @P6 SHF.L.U32 R33, R104, 0x1f, RZ ;  /* 0x0000001f68216819 */ /* 0x000fe200000006ff */
[----:B------:R1:W-:Y:S01]  /*64b0*/  STS.128 [R114+0x2210], R120 ;  /* 0x0022107872007388 */ /* 0x0003e20000000c00 */
[----:B------:R-:W-:Y:S01]  /*64c0*/  @!PT LDS RZ, [RZ] ;  /* 0x00000000fffff984 */ /* 0x000fe20000000800 */
[----:B------:R-:W-:Y:S01]  /*64d0*/  @!PT LDS RZ, [RZ] ;  /* 0x00000000fffff984 */ /* 0x000fe20000000800 */
[----:B------:R-:W-:Y:S01]  /*64e0*/  @!PT LDS RZ, [RZ] ;  /* 0x00000000fffff984 */ /* 0x000fe20000000800 */
[----:B------:R-:W-:Y:S01]  /*64f0*/  @!PT LDS RZ, [RZ] ;  /* 0x00000000fffff984 */ /* 0x000fe20000000800 */
[----:B------:R2:W-:Y:S07]  /*6500*/  MEMBAR.ALL.CTA ;  /* 0x0000000000007992 */ /* 0x0005ee0000008000 */
[----:B--2---:R-:W2:Y:S02]  /*6510*/  FENCE.VIEW.ASYNC.S ;  /* 0x00000000000073c6 */ /* 0x004ea40000000000 */
[----:B--2---:R-:W-:Y:S06]  /*6520*/  BAR.SYNC.DEFER_BLOCKING 0x1, 0x80 ;  /* 0x0042000000007b1d */ /* 0x004fec0000010000 */
[----:B------:R-:W-:Y:S05]  /*6530*/  @P0 BRA `(.L_x_99) ;  /* 0x0000000000280947 */ /* 0x000fea0003800000 */
[----:B------:R-:W-:Y:S02]  /*6540*/  UIADD3 UR4, UPT, UPT, UR49, 0x2200, URZ ;  /* 0x0000220031047890 */ /* 0x000fe4000fffe0ff */
[----:B------:R-:W-:Y:S01]  /*6550*/  UIADD3 UR6, UP0, UPT, UR52, 0x680, URZ ;  /* 0x0000068034067890 */ /* 0x000fe2000ff1e0ff */
[----:B------:R-:W-:Y:S03]  /*6560*/  UMOV UR43, UR36 ;  /* 0x00000024002b7c82 */ /* 0x000fe60008000000 */
[----:B------:R-:W-:Y:S01]  /*6570*/  MOV R109, UR4 ;  /* 0x00000004006d7c02 */ /* 0x000fe20008000f00 */
[----:B------:R-:W-:Y:S03]  /*6580*/  UIADD3.X UR7, UPT, UPT, URZ, UR53, URZ, UP0, !UPT ;  /* 0x00000035ff077290 */ /* 0x000fe600087fe4ff */
[----:B------:R-:W-:Y:S11]  /*6590*/  R2UR UR40, R109 ;  /* 0x000000006d2872ca */ /* 0x000ff600000e0000 */
[----:B------:R-:W-:Y:S02]  /*65a0*/  @!UPT UIADD3 URZ, UPT, UPT, URZ, URZ, URZ ;  /* 0x000000fffffff290 */ /* 0x000fe4000fffe0ff */
[----:B------:R2:W-:Y:S01]  /*65b0*/  UTMASTG.3D [UR40], [UR6] ;  /* 0x00000028060073b5 */ /* 0x0005e20008010000 */
[----:B------:R0:W-:Y:S01]  /*65c0*/  UTMACMDFLUSH ;  /* 0x00000000000079b7 */ /* 0x0001e20000000000 */
[----:B--2---:R-:W-:Y:S04]  /*65d0*/  DEPBAR.LE SB0, 0x1 ;  /* 0x000080400000791a */ /* 0x004fe80000000000 */
.L_x_99:
[----:B------:R-:W-:Y:S05]  /*65e0*/  BSYNC.RECONVERGENT B0 ;  /* 0x0000000000007941 */ /* 0x000fea0003800200 */
.L_x_98:
[----:B------:R-:W-:Y:S06]  /*65f0*/  BAR.SYNC.DEFER_BLOCKING 0x1, 0x80 ;  /* 0x0042000000007b1d */ /* 0x000fec0000010000 */
[----:B------:R-:W2:Y:S01]  /*6600*/  @P6 SYNCS.PHASECHK.TRANS64.TRYWAIT P0, [R32+URZ+0x80], R33 ;  /* 0x00008021200065a7 */ /* 0x000ea200080011ff */
[----:B------:R-:W-:Y:S01]  /*6610*/  BSSY B1, `(.L_x_100) ;  /* 0x0000020000017945 */ /* 0x000fe20003800000 */
[----:B--2---:R-:W-:Y:S03]  /*6620*/  @P6 SEL R115, RZ, 0x1, !P0 ;  /* 0x00000001ff736807 */ /* 0x004fe60004000000 */
[----:B------:R-:W-:Y:S05]  /*6630*/  @!P6 BRA `(.L_x_101) ;  /* 0x000000000074e947 */ /* 0x000fea0003800000 */
[----:B------:R-:W-:Y:S01]  /*6640*/  ISETP.NE.AND P1, PT, R124, RZ, PT ;  /* 0x000000ff7c00720c */ /* 0x000fe20003f25270 */
[----:B------:R-:W-:Y:S01]  /*6650*/  BSSY B0, `(.L_x_102) ;  /* 0x0000009000007945 */ /* 0x000fe20003800000 */
[----:B------:R-:W-:Y:S11]  /*6660*/  ISETP.NE.AND P0, PT, R115, RZ, PT ;  /* 0x000000ff7300720c */ /* 0x000ff60003f05270 */
[----:B------:R-:W-:Y:S05]  /*6670*/  @P1 IMAD R0, R105, 0x1000, R100 ;  /* 0x0000100069001824 */ /* 0x000fea00078e0264 */
[----:B------:R-:W-:Y:S05]  /*6680*/  @P1 IADD3 R2, PT, PT, R0, UR49, RZ ;  /* 0x0000003100021c10 */ /* 0x000fea000fffe0ff */
[----:B------:R-:W-:Y:S01]  /*6690*/  @P1 IMAD.IADD R2, R2, 0x1, R125 ;  /* 0x0000000102021824 */ /* 0x000fe200078e027d */
[----:B------:R-:W-:Y:S06]  /*66a0*/  @P0 BRA `(.L_x_103) ;  /* 0x00000000000c0947 */ /* 0x000fec0003800000 */
[----:B------:R-:W-:Y:S04]  /*66b0*/  SHF.L.U32 R3, R104, 0x1f, RZ ;  /* 0x0000001f68037819 */ /* 0x000fe800000006ff */
[----:B------:R-:W2:Y:S02]  /*66c0*/  SYNCS.PHASECHK.TRANS64.TRYWAIT P0, [R32+URZ+0x80], R3 ;  /* 0x00008003200075a7 */ /* 0x000ea400080011ff */
[----:B--2---:R-:W-:Y:S05]  /*66d0*/  @!P0 BRA `(.L_x_104) ;  /* 0x00000018000c8947 */ /* 0x004fea0003800000 */
.L_x_103:
[----:B------:R-:W-:Y:S05]  /*66e0*/  BSYNC B0 ;  /* 0x0000000000007941 */ /* 0x000fea0003800000 */
.L_x_102:
[----:B------:R-:W-:Y:S01]  /*66f0*/  ISETP.NE.AND P0, PT, R124, RZ, PT ;  /* 0x000000ff7c00720c */ /* 0x000fe20003f05270 */
[----:B--2---:R-:W-:Y:S02]  /*6700*/  VIADD R32, R32, 0x90 ;  /* 0x0000009020207836 */ /* 0x004fe40000000000 */
[----:B------:R-:W-:Y:S02]  /*6710*/  IMAD.U32 R3, RZ, RZ, UR37 ;  /* 0x00000025ff037e24 */ /* 0x000fe4000f8e00ff */
[----:B------:R-:W-:Y:S03]  /*6720*/  VIADD R105, R105, 0x1 ;  /* 0x0000000169697836 */ /* 0x000fe60000000000 */
[----:B------:R-:W-:Y:S05]  /*6730*/  PRMT R3, R3, 0x654, R32 ;  /* 0x0000065403037816 */ /* 0x000fea0000000020 */
[----:B------:R2:W3:Y:S04]  /*6740*/  @P0 LDS.128 R80, [R0+UR49+0x200] ;  /* 0x0002003100500984 */ /* 0x0004e80008000c00 */
[----:B------:R2:W4:Y:S01]  /*6750*/  @P0 LDS.128 R84, [R2+0x210] ;  /* 0x0002100002540984 */ /* 0x0005220000000c00 */
[C---:B------:R-:W-:Y:S01]  /*6760*/  ISETP.NE.AND P0, PT, R105.reuse, 0x2, PT ;  /* 0x000000026900780c */ /* 0x040fe20003f05270 */
[----:B------:R-:W-:Y:S01]  /*6770*/  @!PT LDS RZ, [RZ] ;  /* 0x00000000fffff984 */ /* 0x000fe20000000800 */
[----:B------:R-:W-:Y:S01]  /*6780*/  @!PT LDS RZ, [RZ] ;  /* 0x00000000fffff984 */ /* 0x000fe20000000800 */
[----:B------:R-:W-:Y:S01]  /*6790*/  @!PT LDS RZ, [RZ] ;  /* 0x00000000fffff984 */ /* 0x000fe20000000800 */
[----:B------:R-:W-:Y:S01]  /*67a0*/  @!PT LDS RZ, [RZ] ;  /* 0x00000000fffff984 */ /* 0x000fe20000000800 */
[----:B------:R5:W-:Y:S06]  /*67b0*/  MEMBAR.ALL.CTA ;  /* 0x0000000000007992 */ /* 0x000bec0000008000 */
[----:B-----5:R-:W5:Y:S01]  /*67c0*/  FENCE.VIEW.ASYNC.S ;  /* 0x00000000000073c6 */ /* 0x020f620000000000 */
[----:B------:R-:W-:Y:S01]  /*67d0*/  SEL R105, R105, RZ, P0 ;  /* 0x000000ff69697207 */ /* 0x000fe20000000000 */
[----:B-----5:R5:W-:Y:S02]  /*67e0*/  SYNCS.ARRIVE.TRANS64.RED.A1T0 RZ, [R3+URZ], RZ ;  /* 0x000000ff03ff79a7 */ /* 0x020be400081004ff */
[----:B-----5:R-:W-:Y:S04]  /*67f0*/  SEL R3, RZ, 0x1, P0 ;  /* 0x00000001ff037807 */ /* 0x020fe80000000000 */
[----:B--23--:R-:W-:Y:S02]  /*6800*/  LOP3.LUT R104, R104, R3, RZ, 0x3c, !PT ;  /* 0x0000000368687212 */ /* 0x00cfe400078e3cff */
.L_x_101:
[----:B------:R-:W-:Y:S05]  /*6810*/  BSYNC B1 ;  /* 0x0000000000017941 */ /* 0x000fea0003800000 */
.L_x_100:
[----:B------:R-:W-:Y:S05]  /*6820*/  VIADD R0, R48, 0x40 ;  /* 0x0000004030007836 */ /* 0x000fea0000000000 */
[----:B------:R-:W-:Y:S04]  /*6830*/  SHF.R.U32.HI R0, RZ, 0x15, R0 ;  /* 0x00000015ff007819 */ /* 0x000fe80000011600 */
[----:B------:R-:W-:Y:S11]  /*6840*/  LOP3.LUT P0, RZ, R0, 0x3, R101, 0x48, !PT ;  /* 0x0000000300ff7812 */ /* 0x000ff60007804865 */
[----:B------:R-:W-:Y:S02]  /*6850*/  @!UPT UIADD3 URZ, UPT, UPT, URZ, URZ, URZ ;  /* 0x000000fffffff290 */ /* 0x000fe4000fffe0ff */
[----:B------:R-:W-:Y:S05]  /*6860*/  @!P0 BRA `(.L_x_105) ;  /* 0x0000000000408947 */ /* 0x000fea0003800000 */
[----:B------:R-:W2:Y:S01]  /*6870*/  LDCU.64 UR8, c[0x4][0x70] ;  /* 0x01000e00ff0877ac */ /* 0x000ea20008000a00 */
[----:B------:R-:W-:Y:S01]  /*6880*/  MOV R3, 0x0 ;  /* 0x0000000000037802 */ /* 0x000fe20000000f00 */
[----:B------:R-:W-:Y:S02]  /*6890*/  HFMA2 R12, -RZ, RZ, 0, 5.9604644775390625e-08 ;  /* 0x00000001ff0c7431 */ /* 0x000fe400000001ff */
[----:B------:R-:W-:Y:S02]  /*68a0*/  IMAD.MOV.U32 R8, RZ, RZ, 0x192 ;  /* 0x00000192ff087424 */ /* 0x000fe400078e00ff */
[----:B------:R-:W-:Y:S01]  /*68b0*/  IMAD.MOV.U32 R13, RZ, RZ, RZ ;  /* 0x000000ffff0d7224 */ /* 0x000fe200078e00ff */
[----:B------:R-:W3:Y:S01]  /*68c0*/  LDCU.64 UR6, c[0x4][0x78] ;  /* 0x01000f00ff0677ac */ /* 0x000ee20008000a00 */
[----:B------:R-:W1:Y:S01]  /*68d0*/  LDC.64 R2, c[0x4][R3] ;  /* 0x0100000003027b82 */ /* 0x000e620000000a00 */
[----:B------:R-:W5:Y:S01]  /*68e0*/  LDCU.64 UR4, c[0x4][0x10] ;  /* 0x01000200ff0477ac */ /* 0x000f620008000a00 */
[----:B--2---:R-:W-:Y:S01]  /*68f0*/  MOV R5, UR9 ;  /* 0x0000000900057c02 */ /* 0x004fe20008000f00 */
[----:B------:R-:W-:Y:S01]  /*6900*/  IMAD.U32 R4, RZ, RZ, UR8 ;  /* 0x00000008ff047e24 */ /* 0x000fe2000f8e00ff */
[----:B---3--:R-:W-:Y:S01]  /*6910*/  MOV R7, UR7 ;  /* 0x0000000700077c02 */ /* 0x008fe20008000f00 */
[----:B------:R-:W-:Y:S01]  /*6920*/  IMAD.U32 R6, RZ, RZ, UR6 ;  /* 0x00000006ff067e24 */ /* 0x000fe2000f8e00ff */
[----:B-----5:R-:W-:Y:S01]  /*6930*/  MOV R11, UR5 ;  /* 0x00000005000b7c02 */ /* 0x020fe20008000f00 */
[----:B------:R-:W-:Y:S02]  /*6940*/  IMAD.U32 R10, RZ, RZ, UR4 ;  /* 0x00000004ff0a7e24 */ /* 0x000fe4000f8e00ff */
[----:B------:R-:W-:Y:S07]  /*6950*/  LEPC R20, `(.L_x_105) ;  /* 0x000000001014794e */ /* 0x000fee0000000000 */
[----:B-1--4-:R-:W-:Y:S05]  /*6960*/  CALL.ABS.NOINC R2 ;  /* 0x0000000002007343 */ /* 0x012fea0003c00000 */
.L_x_105:
[----:B------:R-:W-:Y:S01]  /*6970*/  ISETP.NE.AND P0, PT, R110, RZ, PT ;  /* 0x000000ff6e00720c */ /* 0x000fe20003f05270 */
[----:B------:R-:W-:Y:S05]  /*6980*/  WARPSYNC.ALL ;  /* 0x0000000000007948 */ /* 0x000fea0003800000 */
[----:B------:R-:W-:Y:S01]  /*6990*/  R2UR UR4, R48 ;  /* 0x00000000300472ca */ /* 0x000fe200000e0000 */
[----:B------:R-:W-:Y:S01]  /*69a0*/  BSSY.RECONVERGENT B0, `(.L_x_106) ;  /* 0x000009c000007945 */ /* 0x000fe20003800200 */
[-C--:B------:R-:W-:Y:S02]  /*69b0*/  F2FP.F16.E5M2.UNPACK_B R51, R80.reuse ;  /* 0x00000050ff33723e */ /* 0x080fe400020004ff */
[----:B------:R-:W-:Y:S02]  /*69c0*/  F2FP.F16.E5M2.UNPACK_B R80, R80.H1 ;  /* 0x00000050ff50723e */ /* 0x000fe400030004ff */
[-C--:B------:R-:W-:Y:S01]  /*69d0*/  F2FP.F16.E5M2.UNPACK_B R55, R81.reuse ;  /* 0x00000051ff37723e */ /* 0x080fe200020004ff */
[--C-:B------:R-:W-:Y:S01]  /*69e0*/  HADD2.F32 R50, -RZ, R51.reuse.H0_H0 ;  /* 0x20000033ff327230 */ /* 0x100fe20000004100 */
[----:B------:R-:W-:Y:S01]  /*69f0*/  F2FP.F16.E5M2.UNPACK_B R81, R81.H1 ;  /* 0x00000051ff51723e */ /* 0x000fe200030004ff */
[----:B------:R-:W-:Y:S01]  /*6a00*/  HADD2.F32 R52, -RZ, R51.H1_H1 ;  /* 0x30000033ff347230 */ /* 0x000fe20000004100 */
[-C--:B------:R-:W-:Y:S01]  /*6a10*/  F2FP.F16.E5M2.UNPACK_B R59, R82.reuse ;  /* 0x00000052ff3b723e */ /* 0x080fe200020004ff */
[--C-:B------:R-:W-:Y:S01]  /*6a20*/  HADD2.F32 R51, -RZ, R80.reuse.H0_H0 ;  /* 0x20000050ff337230 */ /* 0x100fe20000004100 */
[----:B------:R-:W-:Y:S01]  /*6a30*/  F2FP.F16.E5M2.UNPACK_B R82, R82.H1 ;  /* 0x00000052ff52723e */ /* 0x000fe200030004ff */
[----:B------:R-:W-:Y:S01]  /*6a40*/  LDTM.16dp32bit_t0_t15.x32 R4, tmem[UR4+0x40] ;  /* 0x00004004000479ee */ /* 0x000fe20008a80000 */
[----:B------:R-:W2:Y:S01]  /*6a50*/  LDTM.16dp32bit_t16_t31.x32 R4, tmem[UR4+0x60] ;  /* 0x00006004000479ee */ /* 0x000ea20008aa0000 */
[----:B------:R-:W-:Y:S01]  /*6a60*/  NOP ;  /* 0x0000000000007918 */ /* 0x000fe20000000000 */
[--C-:B------:R-:W-:Y:S01]  /*6a70*/  HADD2.F32 R53, -RZ, R55.reuse.H0_H0 ;  /* 0x20000037ff357230 */ /* 0x100fe20000004100 */
[----:B------:R-:W-:Y:S01]  /*6a80*/  R2UR UR5, R113 ;  /* 0x00000000710572ca */ /* 0x000fe200000e0000 */
[----:B------:R-:W-:Y:S01]  /*6a90*/  HADD2.F32 R56, -RZ, R55.H1_H1 ;  /* 0x30000037ff387230 */ /* 0x000fe20000004100 */
[----:B------:R-:W-:Y:S01]  /*6aa0*/  F2FP.F16.E5M2.UNPACK_B R63, R83 ;  /* 0x00000053ff3f723e */ /* 0x000fe200020004ff */
[--C-:B------:R-:W-:Y:S01]  /*6ab0*/  HADD2.F32 R57, -RZ, R59.reuse.H0_H0 ;  /* 0x2000003bff397230 */ /* 0x100fe20000004100 */
[----:B----4-:R-:W-:Y:S01]  /*6ac0*/  F2FP.F16.E5M2.UNPACK_B R67, R84 ;  /* 0x00000054ff43723e */ /* 0x010fe200020004ff */
[----:B------:R-:W-:Y:S01]  /*6ad0*/  HADD2.F32 R60, -RZ, R59.H1_H1 ;  /* 0x3000003bff3c7230 */ /* 0x000fe20000004100 */
[----:B------:R-:W-:Y:S01]  /*6ae0*/  F2FP.F16.E5M2.UNPACK_B R71, R85 ;  /* 0x00000055ff47723e */ /* 0x000fe200020004ff */
[--C-:B------:R-:W-:Y:S01]  /*6af0*/  HADD2.F32 R61, -RZ, R63.reuse.H0_H0 ;  /* 0x2000003fff3d7230 */ /* 0x100fe20000004100 */
[----:B------:R-:W-:Y:S01]  /*6b00*/  F2FP.F16.E5M2.UNPACK_B R75, R86 ;  /* 0x00000056ff4b723e */ /* 0x000fe200020004ff */
[----:B------:R-:W-:Y:S01]  /*6b10*/  HADD2.F32 R64, -RZ, R63.H1_H1 ;  /* 0x3000003fff407230 */ /* 0x000fe20000004100 */
[----:B------:R-:W-:Y:S01]  /*6b20*/  F2FP.F16.E5M2.UNPACK_B R77, R87 ;  /* 0x00000057ff4d723e */ /* 0x000fe200020004ff */
[--C-:B------:R-:W-:Y:S01]  /*6b30*/  HADD2.F32 R65, -RZ, R67.reuse.H0_H0 ;  /* 0x20000043ff417230 */ /* 0x100fe20000004100 */
[----:B------:R-:W-:Y:S01]  /*6b40*/  F2FP.F16.E5M2.UNPACK_B R83, R83.H1 ;  /* 0x00000053ff53723e */ /* 0x000fe200030004ff */
[----:B------:R-:W-:Y:S01]  /*6b50*/  UIADD3 UR5, UPT, UPT, UR5, 0xf0, URZ ;  /* 0x000000f005057890 */ /* 0x000fe2000fffe0ff */
[----:B------:R-:W-:Y:S01]  /*6b60*/  HADD2.F32 R67, -RZ, R67.H1_H1 ;  /* 0x30000043ff437230 */ /* 0x000fe20000004100 */
[----:B------:R-:W-:Y:S01]  /*6b70*/  F2FP.F16.E5M2.UNPACK_B R84, R84.H1 ;  /* 0x00000054ff54723e */ /* 0x000fe200030004ff */
[--C-:B------:R-:W-:Y:S01]  /*6b80*/  HADD2.F32 R69, -RZ, R71.reuse.H0_H0 ;  /* 0x20000047ff457230 */ /* 0x100fe20000004100 */
[----:B------:R-:W-:Y:S01]  /*6b90*/  UPRMT UR5, UR37, 0x654, UR5 ;  /* 0x0000065425057896 */ /* 0x000fe20008000005 */
[----:B------:R-:W-:Y:S01]  /*6ba0*/  HADD2.F32 R72, -RZ, R71.H1_H1 ;  /* 0x30000047ff487230 */ /* 0x000fe20000004100 */
[----:B------:R-:W-:Y:S01]  /*6bb0*/  F2FP.F16.E5M2.UNPACK_B R85, R85.H1 ;  /* 0x00000055ff55723e */ /* 0x000fe200030004ff */
[--C-:B------:R-:W-:Y:S02]  /*6bc0*/  HADD2.F32 R73, -RZ, R75.reuse.H0_H0 ;  /* 0x2000004bff497230 */ /* 0x100fe40000004100 */
[C---:B--2---:R-:W-:Y:S01]  /*6bd0*/  FMUL R4, R47.reuse, R4 ;  /* 0x000000042f047220 */ /* 0x044fe20000400000 */
[C---:B------:R-:W-:Y:S01]  /*6be0*/  FMUL R5, R47.reuse, R5 ;  /* 0x000000052f057220 */ /* 0x040fe20000400000 */
[C---:B------:R-:W-:Y:S01]  /*6bf0*/  FMUL R8, R47.reuse, R8 ;  /* 0x000000082f087220 */ /* 0x040fe20000400000 */
[----:B------:R-:W-:Y:S01]  /*6c00*/  FMUL R9, R47, R9 ;  /* 0x000000092f097220 */ /* 0x000fe20000400000 */
[C---:B------:R-:W-:Y:S01]  /*6c10*/  FFMA R4, R49.reuse, R50, R4 ;  /* 0x0000003231047223 */ /* 0x040fe20000000004 */
[----:B------:R-:W-:Y:S01]  /*6c20*/  SYNCS.ARRIVE.TRANS64.RED.A1T0 RZ, [UR5], RZ ;  /* 0x000000ffffff79a7 */ /* 0x000fe20008100405 */
        /* <DEDUP_REMOVED lines=18> */
[--C-:B------:R-:W-:Y:S02]  /*6d50*/  HADD2.F32 R55, -RZ, R81.reuse.H0_H0 ;  /* 0x20000051ff377230 */ /* 0x100fe40000004100 */
[----:B------:R-:W-:Y:S01]  /*6d60*/  FMUL R10, R47, R10 ;  /* 0x0000000a2f0a7220 */ /* 0x000fe20000400000 */
[C---:B------:R-:W-:Y:S01]  /*6d70*/  FFMA R6, R49.reuse, R51, R6 ;  /* 0x0000003331067223 */ /* 0x040fe20000000006 */
[----:B------:R-:W-:Y:S02]  /*6d80*/  HADD2.F32 R58, -RZ, R81.H1_H1 ;  /* 0x30000051ff3a7230 */ /* 0x000fe40000004100 */
[C---:B------:R-:W-:Y:S01]  /*6d90*/  FFMA R7, R49.reuse, R54, R7 ;  /* 0x0000003631077223 */ /* 0x040fe20000000007 */
[C---:B------:R-:W-:Y:S01]  /*6da0*/  FFMA R8, R49.reuse, R53, R8 ;  /* 0x0000003531087223 */ /* 0x040fe20000000008 */
[C---:B------:R-:W-:Y:S01]  /*6db0*/  FFMA R9, R49.reuse, R56, R9 ;  /* 0x0000003831097223 */ /* 0x040fe20000000009 */
[----:B------:R-:W-:Y:S01]  /*6dc0*/  FFMA R10, R49, R55, R10 ;  /* 0x00000037310a7223 */ /* 0x000fe2000000000a */
[----:B------:R-:W-:Y:S01]  /*6dd0*/  HADD2.F32 R51, -RZ, R77.H0_H0 ;  /* 0x2000004dff337230 */ /* 0x000fe20000004100 */
[----:B-1----:R-:W-:Y:S01]  /*6de0*/  F2FP.SATFINITE.E5M2.F32.PACK_AB_MERGE_C R116, R7, R6, RZ ;  /* 0x000000060774723e */ /* 0x002fe200048060ff */
[C---:B------:R-:W-:Y:S01]  /*6df0*/  FMUL R11, R47.reuse, R11 ;  /* 0x0000000b2f0b7220 */ /* 0x040fe20000400000 */
[--C-:B------:R-:W-:Y:S02]  /*6e00*/  HADD2.F32 R59, -RZ, R82.reuse.H0_H0 ;  /* 0x20000052ff3b7230 */ /* 0x100fe40000004100 */
[----:B------:R-:W-:Y:S01]  /*6e10*/  FMUL R14, R47, R14 ;  /* 0x0000000e2f0e7220 */ /* 0x000fe20000400000 */
[----:B------:R-:W-:Y:S01]  /*6e20*/  HADD2.F32 R62, -RZ, R82.H1_H1 ;  /* 0x30000052ff3e7230 */ /* 0x000fe20000004100 */
[----:B------:R-:W-:Y:S01]  /*6e30*/  F2FP.SATFINITE.E5M2.F32.PACK_AB_MERGE_C R116, R5, R4, R116 ;  /* 0x000000040574723e */ /* 0x000fe20004806074 */
[C---:B------:R-:W-:Y:S01]  /*6e40*/  FFMA R11, R49.reuse, R58, R11 ;  /* 0x0000003a310b7223 */ /* 0x040fe2000000000b */
[C---:B------:R-:W-:Y:S01]  /*6e50*/  FFMA R12, R49.reuse, R57, R12 ;  /* 0x00000039310c7223 */ /* 0x040fe2000000000c */
[C---:B------:R-:W-:Y:S01]  /*6e60*/  FFMA R13, R49.reuse, R60, R13 ;  /* 0x0000003c310d7223 */ /* 0x040fe2000000000d */
[----:B------:R-:W-:Y:S01]  /*6e70*/  F2FP.F16.E5M2.UNPACK_B R86, R86.H1 ;  /* 0x00000056ff56723e */ /* 0x000fe200030004ff */
[----:B------:R-:W-:Y:S01]  /*6e80*/  FFMA R14, R49, R59, R14 ;  /* 0x0000003b310e7223 */ /* 0x000fe2000000000e */
[----:B------:R-:W-:Y:S01]  /*6e90*/  F2FP.SATFINITE.E5M2.F32.PACK_AB_MERGE_C R117, R11, R10, RZ ;  /* 0x0000000a0b75723e */ /* 0x000fe200048060ff */
[C---:B------:R-:W-:Y:S01]  /*6ea0*/  FMUL R15, R47.reuse, R15 ;  /* 0x0000000f2f0f7220 */ /* 0x040fe20000400000 */
[--C-:B------:R-:W-:Y:S02]  /*6eb0*/  HADD2.F32 R63, -RZ, R83.reuse.H0_H0 ;  /* 0x20000053ff3f7230 */ /* 0x100fe40000004100 */
[----:B------:R-:W-:Y:S01]  /*6ec0*/  FMUL R18, R47, R18 ;  /* 0x000000122f127220 */ /* 0x000fe20000400000 */
[----:B------:R-:W-:Y:S01]  /*6ed0*/  HADD2.F32 R66, -RZ, R83.H1_H1 ;  /* 0x30000053ff427230 */ /* 0x000fe20000004100 */
[----:B------:R-:W-:Y:S01]  /*6ee0*/  F2FP.SATFINITE.E5M2.F32.PACK_AB_MERGE_C R117, R9, R8, R117 ;  /* 0x000000080975723e */ /* 0x000fe20004806075 */
[C---:B------:R-:W-:Y:S01]  /*6ef0*/  FFMA R15, R49.reuse, R62, R15 ;  /* 0x0000003e310f7223 */ /* 0x040fe2000000000f */
[C---:B------:R-:W-:Y:S01]  /*6f00*/  FFMA R16, R49.reuse, R61, R16 ;  /* 0x0000003d31107223 */ /* 0x040fe20000000010 */
[----:B------:R-:W-:Y:S01]  /*6f10*/  FFMA R17, R49, R64, R17 ;  /* 0x0000004031117223 */ /* 0x000fe20000000011 */
[----:B------:R-:W-:Y:S01]  /*6f20*/  FMUL R19, R47, R19 ;  /* 0x000000132f137220 */ /* 0x000fe20000400000 */
        /* <DEDUP_REMOVED lines=15> */
[----:B------:R-:W-:Y:S01]  /*7020*/  F2FP.F16.E5M2.UNPACK_B R87, R87.H1 ;  /* 0x00000057ff57723e */ /* 0x000fe200030004ff */
        /* <DEDUP_REMOVED lines=32> */
[----:B------:R-:W-:Y:S03]  /*7230*/  IADD3 R79, PT, PT, R44, 0x1, RZ ;  /* 0x000000012c4f7810 */ /* 0x000fe60007ffe0ff */
        /* <DEDUP_REMOVED lines=9> */
[----:B------:R-:W-:Y:S02]  /*72d0*/  UIADD3 UR8, UP0, UPT, UR52, 0x680, URZ ;  /* 0x0000068034087890 */ /* 0x000fe4000ff1e0ff */
[----:B------:R-:W-:Y:S02]  /*72e0*/  UIADD3 UR5, UPT, UPT, UR41, 0x40, URZ ;  /* 0x0000004029057890 */ /* 0x000fe4000fffe0ff */
[----:B------:R-:W-:Y:S02]  /*72f0*/  UIADD3 UR4, UPT, UPT, UR49, 0x3200, URZ ;  /* 0x0000320031047890 */ /* 0x000fe4000fffe0ff */
[----:B------:R-:W-:Y:S01]  /*7300*/  UIADD3.X UR9, UPT, UPT, URZ, UR53, URZ, UP0, !UPT ;  /* 0x00000035ff097290 */ /* 0x000fe200087fe4ff */
[----:B------:R-:W-:Y:S01]  /*7310*/  UMOV UR6, UR42 ;  /* 0x0000002a00067c82 */ /* 0x000fe20008000000 */
[----:B------:R-:W-:Y:S07]  /*7320*/  UMOV UR7, UR36 ;  /* 0x0000002400077c82 */ /* 0x000fee0008000000 */
[----:B------:R2:W-:Y:S01]  /*7330*/  UTMASTG.3D [UR4], [UR8] ;  /* 0x00000004080073b5 */ /* 0x0005e20008010000 */
[----:B------:R0:W-:Y:S01]  /*7340*/  UTMACMDFLUSH ;  /* 0x00000000000079b7 */ /* 0x0001e20000000000 */
[----:B--2---:R-:W-:Y:S04]  /*7350*/  DEPBAR.LE SB0, 0x1 ;  /* 0x000080400000791a */ /* 0x004fe80000000000 */
.L_x_107:
[----:B------:R-:W-:Y:S05]  /*7360*/  BSYNC.RECONVERGENT B0 ;  /* 0x0000000000007941 */ /* 0x000fea0003800200 */
.L_x_106:
[----:B------:R-:W-:Y:S01]  /*7370*/  BAR.SYNC.DEFER_BLOCKING 0x1, 0x80 ;  /* 0x0042000000007b1d */ /* 0x000fe20000010000 */
[----:B------:R-:W-:Y:S01]  /*7380*/  ISETP.NE.AND P2, PT, R111, RZ, PT ;  /* 0x000000ff6f00720c */ /* 0x000fe20003f45270 */
[----:B------:R-:W-:Y:S01]  /*7390*/  IMAD.IADD R20, R43, 0x1, R94 ;  /* 0x000000012b147824 */ /* 0x000fe200078e025e */
[----:B------:R-:W-:Y:S01]  /*73a0*/  ISETP.NE.AND P0, PT, R112, 0x2, PT ;  /* 0x000000027000780c */ /* 0x000fe20003f05270 */
[----:B------:R-:W-:Y:S01]  /*73b0*/  IMAD.IADD R21, R45, 0x1, R96 ;  /* 0x000000012d157824 */ /* 0x000fe200078e0260 */
[----:B------:R-:W-:Y:S02]  /*73c0*/  ISETP.NE.AND P1, PT, R79, 0x4, PT ;  /* 0x000000044f00780c */ /* 0x000fe40003f25270 */
[----:B------:R-:W-:Y:S02]  /*73d0*/  SEL R3, RZ, 0x1, P0 ;  /* 0x00000001ff037807 */ /* 0x000fe40000000000 */
[----:B------:R-:W-:Y:S02]  /*73e0*/  SEL R0, RZ, 0x1, P1 ;  /* 0x00000001ff007807 */ /* 0x000fe40000800000 */
[----:B------:R-:W-:Y:S02]  /*73f0*/  LOP3.LUT R106, R106, R3, RZ, 0x3c, !PT ;  /* 0x000000036a6a7212 */ /* 0x000fe400078e3cff */
[----:B------:R-:W-:Y:S02]  /*7400*/  LOP3.LUT R107, R107, R0, RZ, 0x3c, !PT ;  /* 0x000000006b6b7212 */ /* 0x000fe400078e3cff */
[----:B------:R-:W-:Y:S02]  /*7410*/  @P2 R2UR UR36, R103 ;  /* 0x00000000672422ca */ /* 0x000fe400000e0000 */
[----:B------:R-:W-:Y:S02]  /*7420*/  SEL R112, R112, RZ, P0 ;  /* 0x000000ff70707207 */ /* 0x000fe40000000000 */
[----:B------:R-:W-:Y:S01]  /*7430*/  SEL R44, R79, RZ, P1 ;  /* 0x000000ff4f2c7207 */ /* 0x000fe20000800000 */
[----:B------:R-:W-:Y:S10]  /*7440*/  @P2 BRA `(.L_x_108) ;  /* 0xffffffd400f82947 */ /* 0x000ff4000383ffff */
[----:B------:R-:W-:Y:S05]  /*7450*/  EXIT ;  /* 0x000000000000794d */ /* 0x000fea0003800000 */
.L_x_19:
[----:B--2---:R2:W1:Y:S02]  /*7460*/  SYNCS.PHASECHK.TRANS64.TRYWAIT P0, [R3+URZ+0x120], R2 ;  /* 0x00012002030075a7 */ /* 0x00446400080011ff */
[----:B-1----:R-:W-:Y:S05]  /*7470*/  @!P0 NANOSLEEP.SYNCS 0x989680 ;  /* 0x009896800000895d */ /* 0x002fea0003900000 */
[----:B------:R-:W1:Y:S02]  /*7480*/  @!P0 SYNCS.PHASECHK.TRANS64 P0, [R3+URZ+0x120], R2 ;  /* 0x00012002030085a7 */ /* 0x000e6400080010ff */
[----:B-1----:R-:W-:Y:S05]  /*7490*/  @!P0 BRA `(.L_x_19) ;  /* 0xfffffffc00f08947 */ /* 0x002fea000383ffff */
[----:B------:R-:W-:Y:S05]  /*74a0*/  BRA `(.L_x_109) ;  /* 0xffffffa000607947 */ /* 0x000fea000383ffff */
.L_x_22:
[----:B-1----:R-:W-:-:S07]  /*74b0*/  MOV R2, UR33 ;  /* 0x0000002100027c02 */ /* 0x002fce0008000f00 */
.L_x_110:
[----:B-1----:R1:W2:Y:S02]  /*74c0*/  SYNCS.PHASECHK.TRANS64.TRYWAIT P0, [R2+URZ+0x40], R5 ;  /* 0x00004005020075a7 */ /* 0x0022a400080011ff */
[----:B--2---:R-:W-:Y:S05]  /*74d0*/  @!P0 NANOSLEEP.SYNCS 0x989680 ;  /* 0x009896800000895d */ /* 0x004fea0003900000 */
[----:B------:R-:W2:Y:S02]  /*74e0*/  @!P0 SYNCS.PHASECHK.TRANS64 P0, [R2+URZ+0x40], R5 ;  /* 0x00004005020085a7 */ /* 0x000ea400080010ff */
[----:B--2---:R-:W-:Y:S05]  /*74f0*/  @!P0 BRA `(.L_x_110) ;  /* 0xfffffffc00f08947 */ /* 0x004fea000383ffff */
[----:B------:R-:W-:Y:S05]  /*7500*/  BRA `(.L_x_21) ;  /* 0xffffffa000b07947 */ /* 0x000fea000383ffff */
.L_x_28:
[----:B-1----:R-:W-:-:S07]  /*7510*/  MOV R2, UR17 ;  /* 0x0000001100027c02 */ /* 0x002fce0008000f00 */
.L_x_111:
[----:B-1----:R1:W2:Y:S02]  /*7520*/  SYNCS.PHASECHK.TRANS64.TRYWAIT P0, [R2+URZ+0x40], R5 ;  /* 0x00004005020075a7 */ /* 0x0022a400080011ff */
[----:B--2---:R-:W-:Y:S05]  /*7530*/  @!P0 NANOSLEEP.SYNCS 0x989680 ;  /* 0x009896800000895d */ /* 0x004fea0003900000 */
[----:B------:R-:W2:Y:S02]  /*7540*/  @!P0 SYNCS.PHASECHK.TRANS64 P0, [R2+URZ+0x40], R5 ;  /* 0x00004005020085a7 */ /* 0x000ea400080010ff */
[----:B--2---:R-:W-:Y:S05]  /*7550*/  @!P0 BRA `(.L_x_111) ;  /* 0xfffffffc00f08947 */ /* 0x004fea000383ffff */
[----:B------:R-:W-:Y:S05]  /*7560*/  BRA `(.L_x_27) ;  /* 0xffffffa400587947 */ /* 0x000fea000383ffff */
.L_x_32:
[----:B-1----:R1:W2:Y:S02]  /*7570*/  SYNCS.PHASECHK.TRANS64.TRYWAIT P0, [R2+URZ+0xb0], R3 ;  /* 0x0000b003020075a7 */ /* 0x0022a400080011ff */
[----:B--2---:R-:W-:Y:S05]  /*7580*/  @!P0 NANOSLEEP.SYNCS 0x989680 ;  /* 0x009896800000895d */ /* 0x004fea0003900000 */
[----:B------:R-:W2:Y:S02]  /*7590*/  @!P0 SYNCS.PHASECHK.TRANS64 P0, [R2+URZ+0xb0], R3 ;  /* 0x0000b003020085a7 */ /* 0x000ea400080010ff */
[----:B--2---:R-:W-:Y:S05]  /*75a0*/  @!P0 BRA `(.L_x_32) ;  /* 0xfffffffc00f08947 */ /* 0x004fea000383ffff */
[----:B------:R-:W-:Y:S05]  /*75b0*/  BRA `(.L_x_112) ;  /* 0xffffffa400e87947 */ /* 0x000fea000383ffff */
.L_x_36:
[----:B----4-:R-:W-:-:S07]  /*75c0*/  MOV R0, UR5 ;  /* 0x0000000500007c02 */ /* 0x010fce0008000f00 */
.L_x_113:
[----:B-1----:R1:W2:Y:S02]  /*75d0*/  SYNCS.PHASECHK.TRANS64.TRYWAIT P0, [R0+URZ], R3 ;  /* 0x00000003000075a7 */ /* 0x0022a400080011ff */
[----:B--2---:R-:W-:Y:S05]  /*75e0*/  @!P0 NANOSLEEP.SYNCS 0x989680 ;  /* 0x009896800000895d */ /* 0x004fea0003900000 */
[----:B------:R-:W2:Y:S02]  /*75f0*/  @!P0 SYNCS.PHASECHK.TRANS64 P0, [R0+URZ], R3 ;  /* 0x00000003000085a7 */ /* 0x000ea400080010ff */
[----:B--2---:R-:W-:Y:S05]  /*7600*/  @!P0 BRA `(.L_x_113) ;  /* 0xfffffffc00f08947 */ /* 0x004fea000383ffff */
[----:B------:R-:W-:Y:S05]  /*7610*/  BRA `(.L_x_114) ;  /* 0xffffffac00587947 */ /* 0x000fea000383ffff */
.L_x_37:
[----:B----4-:R-:W-:-:S07]  /*7620*/  MOV R0, UR5 ;  /* 0x0000000500007c02 */ /* 0x010fce0008000f00 */
.L_x_115:
[----:B-1----:R1:W2:Y:S02]  /*7630*/  SYNCS.PHASECHK.TRANS64.TRYWAIT P0, [R0+URZ], R3 ;  /* 0x00000003000075a7 */ /* 0x0022a400080011ff */
[----:B--2---:R-:W-:Y:S05]  /*7640*/  @!P0 NANOSLEEP.SYNCS 0x989680 ;  /* 0x009896800000895d */ /* 0x004fea0003900000 */
[----:B------:R-:W2:Y:S02]  /*7650*/  @!P0 SYNCS.PHASECHK.TRANS64 P0, [R0+URZ], R3 ;  /* 0x00000003000085a7 */ /* 0x000ea400080010ff */
[----:B--2---:R-:W-:Y:S05]  /*7660*/  @!P0 BRA `(.L_x_115) ;  /* 0xfffffffc00f08947 */ /* 0x004fea000383ffff */
[----:B------:R-:W-:Y:S05]  /*7670*/  BRA `(.L_x_116) ;  /* 0xffffffac00647947 */ /* 0x000fea000383ffff */
.L_x_38:
[----:B----4-:R-:W-:-:S07]  /*7680*/  MOV R0, UR5 ;  /* 0x0000000500007c02 */ /* 0x010fce0008000f00 */
.L_x_117:
[----:B-1----:R1:W2:Y:S02]  /*7690*/  SYNCS.PHASECHK.TRANS64.TRYWAIT P0, [R0+URZ], R3 ;  /* 0x00000003000075a7 */ /* 0x0022a400080011ff */
[----:B--2---:R-:W-:Y:S05]  /*76a0*/  @!P0 NANOSLEEP.SYNCS 0x989680 ;  /* 0x009896800000895d */ /* 0x004fea0003900000 */
[----:B------:R-:W2:Y:S02]  /*76b0*/  @!P0 SYNCS.PHASECHK.TRANS64 P0, [R0+URZ], R3 ;  /* 0x00000003000085a7 */ /* 0x000ea400080010ff */
[----:B--2---:R-:W-:Y:S05]  /*76c0*/  @!P0 BRA `(.L_x_117) ;  /* 0xfffffffc00f08947 */ /* 0x004fea000383ffff */
[----:B------:R-:W-:Y:S05]  /*76d0*/  BRA `(.L_x_118) ;  /* 0xffffffac00707947 */ /* 0x000fea000383ffff */
.L_x_39:
[----:B----4-:R-:W-:-:S07]  /*76e0*/  MOV R0, UR5 ;  /* 0x0000000500007c02 */ /* 0x010fce0008000f00 */
.L_x_119:
[----:B-1----:R1:W2:Y:S02]  /*76f0*/  SYNCS.PHASECHK.TRANS64.TRYWAIT P0, [R0+URZ], R3 ;  /* 0x00000003000075a7 */ /* 0x0022a400080011ff */
[----:B--2---:R-:W-:Y:S05]  /*7700*/  @!P0 NANOSLEEP.SYNCS 0x989680 ;  /* 0x009896800000895d */ /* 0x004fea0003900000 */
[----:B------:R-:W2:Y:S02]  /*7710*/  @!P0 SYNCS.PHASECHK.TRANS64 P0, [R0+URZ], R3 ;  /* 0x00000003000085a7 */ /* 0x000ea400080010ff */
[----:B--2---:R-:W-:Y:S05]  /*7720*/  @!P0 BRA `(.L_x_119) ;  /* 0xfffffffc00f08947 */ /* 0x004fea000383ffff */
[----:B------:R-:W-:Y:S05]  /*7730*/  BRA `(.L_x_120) ;  /* 0xffffffac007c7947 */ /* 0x000fea000383ffff */
.L_x_40:
[----:B----4-:R-:W-:-:S07]  /*7740*/  MOV R0, UR5 ;  /* 0x0000000500007c02 */ /* 0x010fce0008000f00 */
.L_x_121:
[----:B-1----:R1:W2:Y:S02]  /*7750*/  SYNCS.PHASECHK.TRANS64.TRYWAIT P0, [R0+URZ], R3 ;  /* 0x00000003000075a7 */ /* 0x0022a400080011ff */
[----:B--2---:R-:W-:Y:S05]  /*7760*/  @!P0 NANOSLEEP.SYNCS 0x989680 ;  /* 0x009896800000895d */ /* 0x004fea0003900000 */
[----:B------:R-:W2:Y:S02]  /*7770*/  @!P0 SYNCS.PHASECHK.TRANS64 P0, [R0+URZ], R3 ;  /* 0x00000003000085a7 */ /* 0x000ea400080010ff */
[----:B--2---:R-:W-:Y:S05]  /*7780*/  @!P0 BRA `(.L_x_121) ;  /* 0xfffffffc00f08947 */ /* 0x004fea000383ffff */
[----:B------:R-:W-:Y:S05]  /*7790*/  BRA `(.L_x_122) ;  /* 0xffffffac00887947 */ /* 0x000fea000383ffff */
.L_x_41:
[----:B----4-:R-:W-:-:S07]  /*77a0*/  MOV R0, UR5 ;  /* 0x0000000500007c02 */ /* 0x010fce0008000f00 */
.L_x_123:
[----:B-1----:R1:W2:Y:S02]  /*77b0*/  SYNCS.PHASECHK.TRANS64.TRYWAIT P0, [R0+URZ], R3 ;  /* 0x00000003000075a7 */ /* 0x0022a400080011ff */
[----:B--2---:R-:W-:Y:S05]  /*77c0*/  @!P0 NANOSLEEP.SYNCS 0x989680 ;  /* 0x009896800000895d */ /* 0x004fea0003900000 */
[----:B------:R-:W2:Y:S02]  /*77d0*/  @!P0 SYNCS.PHASECHK.TRANS64 P0, [R0+URZ], R3 ;  /* 0x00000003000085a7 */ /* 0x000ea400080010ff */
[----:B--2---:R-:W-:Y:S05]  /*77e0*/  @!P0 BRA `(.L_x_123) ;  /* 0xfffffffc00f08947 */ /* 0x004fea000383ffff */
[----:B------:R-:W-:Y:S05]  /*77f0*/  BRA `(.L_x_124) ;  /* 0xffffffac00947947 */ /* 0x000fea000383ffff */
.L_x_42:
[----:B----4-:R-:W-:-:S07]  /*7800*/  MOV R0, UR5 ;  /* 0x0000000500007c02 */ /* 0x010fce0008000f00 */
.L_x_125:
[----:B-1----:R1:W2:Y:S02]  /*7810*/  SYNCS.PHASECHK.TRANS64.TRYWAIT P0, [R0+URZ], R3 ;  /* 0x00000003000075a7 */ /* 0x0022a400080011ff */
[----:B--2---:R-:W-:Y:S05]  /*7820*/  @!P0 NANOSLEEP.SYNCS 0x989680 ;  /* 0x009896800000895d */ /* 0x004fea0003900000 */
[----:B------:R-:W2:Y:S02]  /*7830*/  @!P0 SYNCS.PHASECHK.TRANS64 P0, [R0+URZ], R3 ;  /* 0x00000003000085a7 */ /* 0x000ea400080010ff */
[----:B--2---:R-:W-:Y:S05]  /*7840*/  @!P0 BRA `(.L_x_125) ;  /* 0xfffffffc00f08947 */ /* 0x004fea000383ffff */
[----:B------:R-:W-:Y:S05]  /*7850*/  BRA `(.L_x_126) ;  /* 0xffffffac00a07947 */ /* 0x000fea000383ffff */
.L_x_45:
[----:B-1----:R1:W2:Y:S02]  /*7860*/  SYNCS.PHASECHK.TRANS64.TRYWAIT P0, [R0+URZ+0x110], R5 ;  /* 0x00011005000075a7 */ /* 0x0022a400080011ff */
[----:B--2---:R-:W-:Y:S05]  /*7870*/  @!P0 NANOSLEEP.SYNCS 0x989680 ;  /* 0x009896800000895d */ /* 0x004fea0003900000 */
[----:B------:R-:W2:Y:S02]  /*7880*/  @!P0 SYNCS.PHASECHK.TRANS64 P0, [R0+URZ+0x110], R5 ;  /* 0x00011005000085a7 */ /* 0x000ea400080010ff */
[----:B--2---:R-:W-:Y:S05]  /*7890*/  @!P0 BRA `(.L_x_45) ;  /* 0xfffffffc00f08947 */ /* 0x004fea000383ffff */
[----:B------:R-:W-:Y:S05]  /*78a0*/  BRA `(.L_x_127) ;  /* 0xffffffac00fc7947 */ /* 0x000fea000383ffff */
.L_x_46:
[----:B------:R-:W-:-:S07]  /*78b0*/  MOV R0, UR5 ;  /* 0x0000000500007c02 */ /* 0x000fce0008000f00 */
.L_x_128:
[----:B-1----:R1:W2:Y:S02]  /*78c0*/  SYNCS.PHASECHK.TRANS64.TRYWAIT P0, [R0+URZ+0xc0], R5 ;  /* 0x0000c005000075a7 */ /* 0x0022a400080011ff */
[----:B--2---:R-:W-:Y:S05]  /*78d0*/  @!P0 NANOSLEEP.SYNCS 0x989680 ;  /* 0x009896800000895d */ /* 0x004fea0003900000 */
[----:B------:R-:W2:Y:S02]  /*78e0*/  @!P0 SYNCS.PHASECHK.TRANS64 P0, [R0+URZ+0xc0], R5 ;  /* 0x0000c005000085a7 */ /* 0x000ea400080010ff */
[----:B--2---:R-:W-:Y:S05]  /*78f0*/  @!P0 BRA `(.L_x_128) ;  /* 0xfffffffc00f08947 */ /* 0x004fea000383ffff */
[----:B------:R-:W-:Y:S05]  /*7900*/  BRA `(.L_x_129) ;  /* 0xffffffb0000c7947 */ /* 0x000fea000383ffff */
.L_x_47:
[----:B-1----:R1:W2:Y:S02]  /*7910*/  SYNCS.PHASECHK.TRANS64.TRYWAIT P1, [R0+URZ+0xb0], R5 ;  /* 0x0000b005000075a7 */ /* 0x0022a400080211ff */
[----:B--2---:R-:W-:Y:S05]  /*7920*/  @!P1 NANOSLEEP.SYNCS 0x989680 ;  /* 0x009896800000995d */ /* 0x004fea0003900000 */
[----:B------:R-:W2:Y:S02]  /*7930*/  @!P1 SYNCS.PHASECHK.TRANS64 P1, [R0+URZ+0xb0], R5 ;  /* 0x0000b005000095a7 */ /* 0x000ea400080210ff */
[----:B--2---:R-:W-:Y:S05]  /*7940*/  @!P1 BRA `(.L_x_47) ;  /* 0xfffffffc00f09947 */ /* 0x004fea000383ffff */
[----:B------:R-:W-:Y:S05]  /*7950*/  BRA `(.L_x_130) ;  /* 0xffffffb0003c7947 */ /* 0x000fea000383ffff */
.L_x_50:
[----:B------:R-:W-:-:S07]  /*7960*/  MOV R0, UR5 ;  /* 0x0000000500007c02 */ /* 0x000fce0008000f00 */
.L_x_131:
[----:B-1----:R1:W2:Y:S02]  /*7970*/  SYNCS.PHASECHK.TRANS64.TRYWAIT P0, [R0+URZ+0xc0], R3 ;  /* 0x0000c003000075a7 */ /* 0x0022a400080011ff */
[----:B--2---:R-:W-:Y:S05]  /*7980*/  @!P0 NANOSLEEP.SYNCS 0x989680 ;  /* 0x009896800000895d */ /* 0x004fea0003900000 */
[----:B------:R-:W2:Y:S02]  /*7990*/  @!P0 SYNCS.PHASECHK.TRANS64 P0, [R0+URZ+0xc0], R3 ;  /* 0x0000c003000085a7 */ /* 0x000ea400080010ff */
[----:B--2---:R-:W-:Y:S05]  /*79a0*/  @!P0 BRA `(.L_x_131) ;  /* 0xfffffffc00f08947 */ /* 0x004fea000383ffff */
[----:B------:R-:W-:Y:S05]  /*79b0*/  BRA `(.L_x_49) ;  /* 0xffffffb000907947 */ /* 0x000fea000383ffff */
.L_x_57:
[----:B-1----:R1:W2:Y:S02]  /*79c0*/  SYNCS.PHASECHK.TRANS64.TRYWAIT P1, [R0+URZ+0xb0], R5 ;  /* 0x0000b005000075a7 */ /* 0x0022a400080211ff */
[----:B--2---:R-:W-:Y:S05]  /*79d0*/  @!P1 NANOSLEEP.SYNCS 0x989680 ;  /* 0x009896800000995d */ /* 0x004fea0003900000 */
[----:B------:R-:W2:Y:S02]  /*79e0*/  @!P1 SYNCS.PHASECHK.TRANS64 P1, [R0+URZ+0xb0], R5 ;  /* 0x0000b005000095a7 */ /* 0x000ea400080210ff */
[----:B--2---:R-:W-:Y:S05]  /*79f0*/  @!P1 BRA `(.L_x_57) ;  /* 0xfffffffc00f09947 */ /* 0x004fea000383ffff */
[----:B------:R-:W-:Y:S05]  /*7a00*/  BRA `(.L_x_132) ;  /* 0xffffffb800007947 */ /* 0x000fea000383ffff */
.L_x_58:
[----:B------:R-:W-:-:S07]  /*7a10*/  MOV R3, UR7 ;  /* 0x0000000700037c02 */ /* 0x000fce0008000f00 */
.L_x_133:
[----:B-1----:R1:W2:Y:S02]  /*7a20*/  SYNCS.PHASECHK.TRANS64.TRYWAIT P0, [R3+URZ+0xf0], R0 ;  /* 0x0000f000030075a7 */ /* 0x0022a400080011ff */
[----:B--2---:R-:W-:Y:S05]  /*7a30*/  @!P0 NANOSLEEP.SYNCS 0x989680 ;  /* 0x009896800000895d */ /* 0x004fea0003900000 */
[----:B------:R-:W2:Y:S02]  /*7a40*/  @!P0 SYNCS.PHASECHK.TRANS64 P0, [R3+URZ+0xf0], R0 ;  /* 0x0000f000030085a7 */ /* 0x000ea400080010ff */
[----:B--2---:R-:W-:Y:S05]  /*7a50*/  @!P0 BRA `(.L_x_133) ;  /* 0xfffffffc00f08947 */ /* 0x004fea000383ffff */
[----:B------:R-:W-:Y:S05]  /*7a60*/  BRA `(.L_x_134) ;  /* 0xffffffb800507947 */ /* 0x000fea000383ffff */
.L_x_61:
[----:B------:R-:W-:Y:S07]  /*7a70*/  MOV R0, UR6 ;  /* 0x0000000600007c02 */ /* 0x000fee0008000f00 */
.L_x_135:
[----:B-1----:R1:W2:Y:S02]  /*7a80*/  SYNCS.PHASECHK.TRANS64.TRYWAIT P0, [R0+URZ], R3 ;  /* 0x00000003000075a7 */ /* 0x0022a400080011ff */
[----:B--2---:R-:W-:Y:S05]  /*7a90*/  @!P0 NANOSLEEP.SYNCS 0x989680 ;  /* 0x009896800000895d */ /* 0x004fea0003900000 */
[----:B------:R-:W2:Y:S02]  /*7aa0*/  @!P0 SYNCS.PHASECHK.TRANS64 P0, [R0+URZ], R3 ;  /* 0x00000003000085a7 */ /* 0x000ea400080010ff */
[----:B--2---:R-:W-:Y:S05]  /*7ab0*/  @!P0 BRA `(.L_x_135) ;  /* 0xfffffffc00f08947 */ /* 0x004fea000383ffff */
[----:B------:R-:W-:Y:S05]  /*7ac0*/  BRA `(.L_x_60) ;  /* 0xffffffb8006c7947 */ /* 0x000fea000383ffff */
.L_x_64:
[----:B------:R-:W-:-:S07]  /*7ad0*/  MOV R0, UR6 ;  /* 0x0000000600007c02 */ /* 0x000fce0008000f00 */
.L_x_136:
[----:B--2---:R2:W4:Y:S02]  /*7ae0*/  SYNCS.PHASECHK.TRANS64.TRYWAIT P0, [R0+URZ], R3 ;  /* 0x00000003000075a7 */ /* 0x00452400080011ff */
[----:B----4-:R-:W-:Y:S05]  /*7af0*/  @!P0 NANOSLEEP.SYNCS 0x989680 ;  /* 0x009896800000895d */ /* 0x010fea0003900000 */
[----:B------:R-:W4:Y:S02]  /*7b00*/  @!P0 SYNCS.PHASECHK.TRANS64 P0, [R0+URZ], R3 ;  /* 0x00000003000085a7 */ /* 0x000f2400080010ff */
[----:B----4-:R-:W-:Y:S05]  /*7b10*/  @!P0 BRA `(.L_x_136) ;  /* 0xfffffffc00f08947 */ /* 0x010fea000383ffff */
[----:B------:R-:W-:Y:S05]  /*7b20*/  BRA `(.L_x_137) ;  /* 0xffffffbc00487947 */ /* 0x000fea000383ffff */
.L_x_65:
[----:B------:R-:W-:-:S07]  /*7b30*/  MOV R0, UR6 ;  /* 0x0000000600007c02 */ /* 0x000fce0008000f00 */
.L_x_138:
[----:B-1----:R1:W2:Y:S02]  /*7b40*/  SYNCS.PHASECHK.TRANS64.TRYWAIT P0, [R0+URZ], R3 ;  /* 0x00000003000075a7 */ /* 0x0022a400080011ff */
[----:B--2---:R-:W-:Y:S05]  /*7b50*/  @!P0 NANOSLEEP.SYNCS 0x989680 ;  /* 0x009896800000895d */ /* 0x004fea0003900000 */
[----:B------:R-:W2:Y:S02]  /*7b60*/  @!P0 SYNCS.PHASECHK.TRANS64 P0, [R0+URZ], R3 ;  /* 0x00000003000085a7 */ /* 0x000ea400080010ff */
[----:B--2---:R-:W-:Y:S05]  /*7b70*/  @!P0 BRA `(.L_x_138) ;  /* 0xfffffffc00f08947 */ /* 0x004fea000383ffff */
[----:B------:R-:W-:Y:S05]  /*7b80*/  BRA `(.L_x_139) ;  /* 0xffffffbc00547947 */ /* 0x000fea000383ffff */
.L_x_66:
[----:B------:R-:W-:-:S07]  /*7b90*/  MOV R0, UR6 ;  /* 0x0000000600007c02 */ /* 0x000fce0008000f00 */
.L_x_140:
[----:B-1----:R1:W2:Y:S02]  /*7ba0*/  SYNCS.PHASECHK.TRANS64.TRYWAIT P0, [R0+URZ], R3 ;  /* 0x00000003000075a7 */ /* 0x0022a400080011ff */
[----:B--2---:R-:W-:Y:S05]  /*7bb0*/  @!P0 NANOSLEEP.SYNCS 0x989680 ;  /* 0x009896800000895d */ /* 0x004fea0003900000 */
[----:B------:R-:W2:Y:S02]  /*7bc0*/  @!P0 SYNCS.PHASECHK.TRANS64 P0, [R0+URZ], R3 ;  /* 0x00000003000085a7 */ /* 0x000ea400080010ff */
[----:B--2---:R-:W-:Y:S05]  /*7bd0*/  @!P0 BRA `(.L_x_140) ;  /* 0xfffffffc00f08947 */ /* 0x004fea000383ffff */
[----:B------:R-:W-:Y:S05]  /*7be0*/  BRA `(.L_x_141) ;  /* 0xffffffbc00607947 */ /* 0x000fea000383ffff */
.L_x_67:
[----:B------:R-:W-:-:S07]  /*7bf0*/  MOV R0, UR7 ;  /* 0x0000000700007c02 */ /* 0x000fce0008000f00 */
.L_x_142:
[----:B-1----:R1:W2:Y:S02]  /*7c00*/  SYNCS.PHASECHK.TRANS64.TRYWAIT P0, [R0+URZ], R3 ;  /* 0x00000003000075a7 */ /* 0x0022a400080011ff */
[----:B--2---:R-:W-:Y:S05]  /*7c10*/  @!P0 NANOSLEEP.SYNCS 0x989680 ;  /* 0x009896800000895d */ /* 0x004fea0003900000 */
[----:B------:R-:W2:Y:S02]  /*7c20*/  @!P0 SYNCS.PHASECHK.TRANS64 P0, [R0+URZ], R3 ;  /* 0x00000003000085a7 */ /* 0x000ea400080010ff */
[----:B--2---:R-:W-:Y:S05]  /*7c30*/  @!P0 BRA `(.L_x_142) ;  /* 0xfffffffc00f08947 */ /* 0x004fea000383ffff */
[----:B------:R-:W-:Y:S05]  /*7c40*/  BRA `(.L_x_143) ;  /* 0xffffffbc006c7947 */ /* 0x000fea000383ffff */
.L_x_72:
[----:B--2---:R2:W3:Y:S02]  /*7c50*/  SYNCS.PHASECHK.TRANS64.TRYWAIT P0, [R0+URZ+0xb0], R3 ;  /* 0x0000b003000075a7 */ /* 0x0044e400080011ff */
[----:B---3--:R-:W-:Y:S05]  /*7c60*/  @!P0 NANOSLEEP.SYNCS 0x989680 ;  /* 0x009896800000895d */ /* 0x008fea0003900000 */
[----:B------:R-:W3:Y:S02]  /*7c70*/  @!P0 SYNCS.PHASECHK.TRANS64 P0, [R0+URZ+0xb0], R3 ;  /* 0x0000b003000085a7 */ /* 0x000ee400080010ff */
[----:B---3--:R-:W-:Y:S05]  /*7c80*/  @!P0 BRA `(.L_x_72) ;  /* 0xfffffffc00f08947 */ /* 0x008fea000383ffff */
[----:B------:R-:W-:Y:S05]  /*7c90*/  BRA `(.L_x_144) ;  /* 0xffffffc000707947 */ /* 0x000fea000383ffff */
.L_x_75:
[----:B------:R-:W-:Y:S07]  /*7ca0*/  MOV R0, UR7 ;  /* 0x0000000700007c02 */ /* 0x000fee0008000f00 */
.L_x_145:
[----:B--2---:R2:W3:Y:S02]  /*7cb0*/  SYNCS.PHASECHK.TRANS64.TRYWAIT P0, [R0+URZ+0xa8], R3 ;  /* 0x0000a803000075a7 */ /* 0x0044e400080011ff */
[----:B---3--:R-:W-:Y:S05]  /*7cc0*/  @!P0 NANOSLEEP.SYNCS 0x989680 ;  /* 0x009896800000895d */ /* 0x008fea0003900000 */
[----:B------:R-:W3:Y:S02]  /*7cd0*/  @!P0 SYNCS.PHASECHK.TRANS64 P0, [R0+URZ+0xa8], R3 ;  /* 0x0000a803000085a7 */ /* 0x000ee400080010ff */
[----:B---3--:R-:W-:Y:S05]  /*7ce0*/  @!P0 BRA `(.L_x_145) ;  /* 0xfffffffc00f08947 */ /* 0x008fea000383ffff */
[----:B------:R-:W-:Y:S05]  /*7cf0*/  BRA `(.L_x_74) ;  /* 0xffffffc400507947 */ /* 0x000fea000383ffff */
.L_x_78:
[----:B--2---:R-:W-:Y:S07]  /*7d00*/  MOV R3, UR7 ;  /* 0x0000000700037c02 */ /* 0x004fee0008000f00 */
.L_x_146:
[----:B-1----:R1:W2:Y:S02]  /*7d10*/  SYNCS.PHASECHK.TRANS64.TRYWAIT P0, [R3+URZ+0x90], R12 ;  /* 0x0000900c030075a7 */ /* 0x0022a400080011ff */
[----:B--2---:R-:W-:Y:S05]  /*7d20*/  @!P0 NANOSLEEP.SYNCS 0x989680 ;  /* 0x009896800000895d */ /* 0x004fea0003900000 */
[----:B------:R-:W2:Y:S02]  /*7d30*/  @!P0 SYNCS.PHASECHK.TRANS64 P0, [R3+URZ+0x90], R12 ;  /* 0x0000900c030085a7 */ /* 0x000ea400080010ff */
[----:B--2---:R-:W-:Y:S05]  /*7d40*/  @!P0 BRA `(.L_x_146) ;  /* 0xfffffffc00f08947 */ /* 0x004fea000383ffff */
[----:B------:R-:W-:Y:S05]  /*7d50*/  BRA `(.L_x_147) ;  /* 0xffffffc400c87947 */ /* 0x000fea000383ffff */
.L_x_79:
[----:B------:R-:W-:Y:S07]  /*7d60*/  MOV R3, UR7 ;  /* 0x0000000700037c02 */ /* 0x000fee0008000f00 */
.L_x_148:
[----:B-1----:R1:W2:Y:S02]  /*7d70*/  SYNCS.PHASECHK.TRANS64.TRYWAIT P0, [R3+URZ+0x98], R12 ;  /* 0x0000980c030075a7 */ /* 0x0022a400080011ff */
[----:B--2---:R-:W-:Y:S05]  /*7d80*/  @!P0 NANOSLEEP.SYNCS 0x989680 ;  /* 0x009896800000895d */ /* 0x004fea0003900000 */
[----:B------:R-:W2:Y:S02]  /*7d90*/  @!P0 SYNCS.PHASECHK.TRANS64 P0, [R3+URZ+0x98], R12 ;  /* 0x0000980c030085a7 */ /* 0x000ea400080010ff */
[----:B--2---:R-:W-:Y:S05]  /*7da0*/  @!P0 BRA `(.L_x_148) ;  /* 0xfffffffc00f08947 */ /* 0x004fea000383ffff */
[----:B------:R-:W-:Y:S05]  /*7db0*/  BRA `(.L_x_149) ;  /* 0xffffffc800487947 */ /* 0x000fea000383ffff */
.L_x_81:
[----:B------:R-:W-:-:S07]  /*7dc0*/  MOV R0, UR7 ;  /* 0x0000000700007c02 */ /* 0x000fce0008000f00 */
.L_x_150:
[----:B-1----:R1:W3:Y:S02]  /*7dd0*/  SYNCS.PHASECHK.TRANS64.TRYWAIT P0, [R0+URZ+0x90], R3 ;  /* 0x00009003000075a7 */ /* 0x0022e400080011ff */
[----:B---3--:R-:W-:Y:S05]  /*7de0*/  @!P0 NANOSLEEP.SYNCS 0x989680 ;  /* 0x009896800000895d */ /* 0x008fea0003900000 */
[----:B------:R-:W3:Y:S02]  /*7df0*/  @!P0 SYNCS.PHASECHK.TRANS64 P0, [R0+URZ+0x90], R3 ;  /* 0x00009003000085a7 */ /* 0x000ee400080010ff */
[----:B---3--:R-:W-:Y:S05]  /*7e00*/  @!P0 BRA `(.L_x_150) ;  /* 0xfffffffc00f08947 */ /* 0x008fea000383ffff */
[----:B------:R-:W-:Y:S05]  /*7e10*/  BRA `(.L_x_151) ;  /* 0xffffffc800b87947 */ /* 0x000fea000383ffff */
.L_x_83:
[----:B--2---:R2:W4:Y:S02]  /*7e20*/  SYNCS.PHASECHK.TRANS64.TRYWAIT P0, [R0+URZ+0xb0], R3 ;  /* 0x0000b003000075a7 */ /* 0x00452400080011ff */
[----:B----4-:R-:W-:Y:S05]  /*7e30*/  @!P0 NANOSLEEP.SYNCS 0x989680 ;  /* 0x009896800000895d */ /* 0x010fea0003900000 */
[----:B------:R-:W4:Y:S02]  /*7e40*/  @!P0 SYNCS.PHASECHK.TRANS64 P0, [R0+URZ+0xb0], R3 ;  /* 0x0000b003000085a7 */ /* 0x000f2400080010ff */
[----:B----4-:R-:W-:Y:S05]  /*7e50*/  @!P0 BRA `(.L_x_83) ;  /* 0xfffffffc00f08947 */ /* 0x010fea000383ffff */
[----:B------:R-:W-:Y:S05]  /*7e60*/  BRA `(.L_x_152) ;  /* 0xffffffcc00847947 */ /* 0x000fea000383ffff */
.L_x_94:
[----:B-1----:R1:W3:Y:S02]  /*7e70*/  SYNCS.PHASECHK.TRANS64.TRYWAIT P1, [R0+URZ+0x80], R3 ;  /* 0x00008003000075a7 */ /* 0x0022e400080211ff */
[----:B---3--:R-:W-:Y:S05]  /*7e80*/  @!P1 NANOSLEEP.SYNCS 0x989680 ;  /* 0x009896800000995d */ /* 0x008fea0003900000 */
[----:B------:R-:W3:Y:S02]  /*7e90*/  @!P1 SYNCS.PHASECHK.TRANS64 P1, [R0+URZ+0x80], R3 ;  /* 0x00008003000095a7 */ /* 0x000ee400080210ff */
[----:B---3--:R-:W-:Y:S05]  /*7ea0*/  @!P1 BRA `(.L_x_94) ;  /* 0xfffffffc00f09947 */ /* 0x008fea000383ffff */
[----:B------:R-:W-:Y:S05]  /*7eb0*/  BRA `(.L_x_93) ;  /* 0xffffffd8009c7947 */ /* 0x000fea000383ffff */
.L_x_96:
[----:B-1----:R1:W4:Y:S02]  /*7ec0*/  SYNCS.PHASECHK.TRANS64.TRYWAIT P0, [R113+URZ+0xd0], R2 ;  /* 0x0000d002710075a7 */ /* 0x00232400080011ff */
[----:B----4-:R-:W-:Y:S05]  /*7ed0*/  @!P0 NANOSLEEP.SYNCS 0x989680 ;  /* 0x009896800000895d */ /* 0x010fea0003900000 */
[----:B------:R-:W4:Y:S02]  /*7ee0*/  @!P0 SYNCS.PHASECHK.TRANS64 P0, [R113+URZ+0xd0], R2 ;  /* 0x0000d002710085a7 */ /* 0x000f2400080010ff */
[----:B----4-:R-:W-:Y:S05]  /*7ef0*/  @!P0 BRA `(.L_x_96) ;  /* 0xfffffffc00f08947 */ /* 0x010fea000383ffff */
[----:B------:R-:W-:Y:S05]  /*7f00*/  BRA `(.L_x_95) ;  /* 0xffffffd800f07947 */ /* 0x000fea000383ffff */
.L_x_104:
[----:B--2---:R2:W3:Y:S02]  /*7f10*/  SYNCS.PHASECHK.TRANS64.TRYWAIT P0, [R32+URZ+0x80], R3 ;  /* 0x00008003200075a7 */ /* 0x0044e400080011ff */
[----:B---3--:R-:W-:Y:S05]  /*7f20*/  @!P0 NANOSLEEP.SYNCS 0x989680 ;  /* 0x009896800000895d */ /* 0x008fea0003900000 */
[----:B------:R-:W3:Y:S02]  /*7f30*/  @!P0 SYNCS.PHASECHK.TRANS64 P0, [R32+URZ+0x80], R3 ;  /* 0x00008003200085a7 */ /* 0x000ee400080010ff */
[----:B---3--:R-:W-:Y:S05]  /*7f40*/  @!P0 BRA `(.L_x_104) ;  /* 0xfffffffc00f08947 */ /* 0x008fea000383ffff */
[----:B------:R-:W-:Y:S05]  /*7f50*/  BRA `(.L_x_103) ;  /* 0xffffffe400e07947 */ /* 0x000fea000383ffff */
        .weak           $__internal_0_$__cuda_sm10x_tcgen05_guardrail_trap_col_being_dealloced_not_returned_by_alloc
        .type           $__internal_0_$__cuda_sm10x_tcgen05_guardrail_trap_col_being_dealloced_not_returned_by_alloc,@function
        .size           $__internal_0_$__cuda_sm10x_tcgen05_guardrail_trap_col_being_dealloced_not_returned_by_alloc,($__internal_1_$__cuda_sm10x_tcgen05_guardrail_trap_phase_invalid_during_alloc - $__internal_0_$__cuda_sm10x_tcgen05_guardrail_trap_col_being_dealloced_not_returned_by_alloc)
$__internal_0_$__cuda_sm10x_tcgen05_guardrail_trap_col_being_dealloced_not_returned_by_alloc:
[----:B------:R-:W-:Y:S05]  /*7f60*/  BPT.TRAP 0x1 ;  /* 0x000000040000795c */ /* 0x000fea0000300000 */
[----:B------:R-:W-:-:S04]  /*7f70*/  HFMA2 R3, -RZ, RZ, 0, 0 ;  /* 0x00000000ff037431 */ /* 0x000fc800000001ff */
[----:B------:R-:W-:Y:S05]  /*7f80*/  RET.REL.NODEC R2 `(_ZN7cutlass13device_kernelINS_4gemm6kernel13GemmUniversalIN4cute5tupleIJiiiiEEENS1_10collective13CollectiveMmaINS1_35MainloopSm100TmaUmmaWarpSpecializedILi8ELi2ELi4ENS5_IJNS4_1CILi1EEESB_SB_EEEEENS5_IJNSA_ILi64EEENSA_ILi128EEESF_EEENS_12float_e5m2_tENS5_IJlSB_lEEESH_SI_NS4_8TiledMMAINS4_8MMA_AtomIJNS4_10MMA_TraitsINS4_19SM100_MMA_F8F6F4_SSEJSH_SH_fSE_SF_NS4_17integral_constantINS4_4UMMA5MajorELSP_0EEESQ_NSN_INSO_7ScaleInELSR_0EEESS_EEEEEENS4_6LayoutISC_NS5_IJNSA_ILi0EEESW_SW_EEEEENS5_IJNS4_10UnderscoreESZ_SZ_EEEEENS4_13SM90_TMA_LOADENS4_14ComposedLayoutINS4_7SwizzleILi3ELi4ELi3EEENS4_18smem_ptr_flag_bitsILi8EEENSV_INS5_IJNSA_ILi8EEESF_EEENS5_IJSF_SB_EEEEEEEvNS4_8identityES12_S1C_vS1D_EENS_8epilogue10collective18CollectiveEpilogueINS1F_23Sm100TmaWarpSpecializedILi2ELi2ELi32ELb0ELb0EEEJSG_NS5_IJNSV_ISE_SB_EES1K_EEESH_SI_SH_SI_NS1F_6fusion15FusionCallbacksIS1J_NS1M_17LinearCombinationISH_fSH_fLNS_15FloatRoundStyleE2EEESG_S1L_JEEENS4_5SM1004TMEM4LOAD26SM100_TMEM_LOAD_16dp32b32xES12_NS13_INS14_ILi2ELi4ELi3EEES17_NSV_INS5_IJS18_SE_EEENS5_IJSE_SB_EEEEEEENS4_39AutoVectorizingCopyWithAssumedAlignmentILi128EEENS4_14SM90_TMA_STOREES20_S22_S22_EEEvvEEEEvNT_6ParamsE) ;  /* 0xffffff80021c7950 */ /* 0x000fea0003c3ffff */
        .weak           $__internal_1_$__cuda_sm10x_tcgen05_guardrail_trap_phase_invalid_during_alloc
        .type           $__internal_1_$__cuda_sm10x_tcgen05_guardrail_trap_phase_invalid_during_alloc,@function
        .size           $__internal_1_$__cuda_sm10x_tcgen05_guardrail_trap_phase_invalid_during_alloc,($__internal_2_$__cuda_sm10x_tcgen05_guardrail_trap_unallocated_columns_being_dealloced - $__internal_1_$__cuda_sm10x_tcgen05_guardrail_trap_phase_invalid_during_alloc)
$__internal_1_$__cuda_sm10x_tcgen05_guardrail_trap_phase_invalid_during_alloc:
[----:B------:R-:W-:Y:S05]  /*7f90*/  BPT.TRAP 0x1 ;  /* 0x000000040000795c */ /* 0x000fea0000300000 */
[----:B------:R-:W-:-:S04]  /*7fa0*/  MOV R3, 0x0 ;  /* 0x0000000000037802 */ /* 0x000fc80000000f00 */
[----:B------:R-:W-:Y:S05]  /*7fb0*/  RET.REL.NODEC R2 `(_ZN7cutlass13device_kernelINS_4gemm6kernel13GemmUniversalIN4cute5tupleIJiiiiEEENS1_10collective13CollectiveMmaINS1_35MainloopSm100TmaUmmaWarpSpecializedILi8ELi2ELi4ENS5_IJNS4_1CILi1EEESB_SB_EEEEENS5_IJNSA_ILi64EEENSA_ILi128EEESF_EEENS_12float_e5m2_tENS5_IJlSB_lEEESH_SI_NS4_8TiledMMAINS4_8MMA_AtomIJNS4_10MMA_TraitsINS4_19SM100_MMA_F8F6F4_SSEJSH_SH_fSE_SF_NS4_17integral_constantINS4_4UMMA5MajorELSP_0EEESQ_NSN_INSO_7ScaleInELSR_0EEESS_EEEEEENS4_6LayoutISC_NS5_IJNSA_ILi0EEESW_SW_EEEEENS5_IJNS4_10UnderscoreESZ_SZ_EEEEENS4_13SM90_TMA_LOADENS4_14ComposedLayoutINS4_7SwizzleILi3ELi4ELi3EEENS4_18smem_ptr_flag_bitsILi8EEENSV_INS5_IJNSA_ILi8EEESF_EEENS5_IJSF_SB_EEEEEEEvNS4_8identityES12_S1C_vS1D_EENS_8epilogue10collective18CollectiveEpilogueINS1F_23Sm100TmaWarpSpecializedILi2ELi2ELi32ELb0ELb0EEEJSG_NS5_IJNSV_ISE_SB_EES1K_EEESH_SI_SH_SI_NS1F_6fusion15FusionCallbacksIS1J_NS1M_17LinearCombinationISH_fSH_fLNS_15FloatRoundStyleE2EEESG_S1L_JEEENS4_5SM1004TMEM4LOAD26SM100_TMEM_LOAD_16dp32b32xES12_NS13_INS14_ILi2ELi4ELi3EEES17_NSV_INS5_IJS18_SE_EEENS5_IJSE_SB_EEEEEEENS4_39AutoVectorizingCopyWithAssumedAlignmentILi128EEENS4_14SM90_TMA_STOREES20_S22_S22_EEEvvEEEEvNT_6ParamsE) ;  /* 0xffffff8002107950 */ /* 0x000fea0003c3ffff */
        .weak           $__internal_2_$__cuda_sm10x_tcgen05_guardrail_trap_unallocated_columns_being_dealloced
        .type           $__internal_2_$__cuda_sm10x_tcgen05_guardrail_trap_unallocated_columns_being_dealloced,@function
        .size           $__internal_2_$__cuda_sm10x_tcgen05_guardrail_trap_unallocated_columns_being_dealloced,(.L_x_154 - $__internal_2_$__cuda_sm10x_tcgen05_guardrail_trap_unallocated_columns_being_dealloced)
$__internal_2_$__cuda_sm10x_tcgen05_guardrail_trap_unallocated_columns_being_dealloced:
[----:B------:R-:W-:Y:S05]  /*7fc0*/  BPT.TRAP 0x1 ;  /* 0x000000040000795c */ /* 0x000fea0000300000 */
[----:B------:R-:W-:-:S04]  /*7fd0*/  HFMA2 R3, -RZ, RZ, 0, 0 ;  /* 0x00000000ff037431 */ /* 0x000fc800000001ff */
[----:B------:R-:W-:Y:S05]  /*7fe0*/  RET.REL.NODEC R2 `(_ZN7cutlass13device_kernelINS_4gemm6kernel13GemmUniversalIN4cute5tupleIJiiiiEEENS1_10collective13CollectiveMmaINS1_35MainloopSm100TmaUmmaWarpSpecializedILi8ELi2ELi4ENS5_IJNS4_1CILi1EEESB_SB_EEEEENS5_IJNSA_ILi64EEENSA_ILi128EEESF_EEENS_12float_e5m2_tENS5_IJlSB_lEEESH_SI_NS4_8TiledMMAINS4_8MMA_AtomIJNS4_10MMA_TraitsINS4_19SM100_MMA_F8F6F4_SSEJSH_SH_fSE_SF_NS4_17integral_constantINS4_4UMMA5MajorELSP_0EEESQ_NSN_INSO_7ScaleInELSR_0EEESS_EEEEEENS4_6LayoutISC_NS5_IJNSA_ILi0EEESW_SW_EEEEENS5_IJNS4_10UnderscoreESZ_SZ_EEEEENS4_13SM90_TMA_LOADENS4_14ComposedLayoutINS4_7SwizzleILi3ELi4ELi3EEENS4_18smem_ptr_flag_bitsILi8EEENSV_INS5_IJNSA_ILi8EEESF_EEENS5_IJSF_SB_EEEEEEEvNS4_8identityES12_S1C_vS1D_EENS_8epilogue10collective18CollectiveEpilogueINS1F_23Sm100TmaWarpSpecializedILi2ELi2ELi32ELb0ELb0EEEJSG_NS5_IJNSV_ISE_SB_EES1K_EEESH_SI_SH_SI_NS1F_6fusion15FusionCallbacksIS1J_NS1M_17LinearCombinationISH_fSH_fLNS_15FloatRoundStyleE2EEESG_S1L_JEEENS4_5SM1004TMEM4LOAD26SM100_TMEM_LOAD_16dp32b32xES12_NS13_INS14_ILi2ELi4ELi3EEES17_NSV_INS5_IJS18_SE_EEENS5_IJSE_SB_EEEEEEENS4_39AutoVectorizingCopyWithAssumedAlignmentILi128EEENS4_14SM90_TMA_STOREES20_S22_S22_EEEvvEEEEvNT_6ParamsE) ;  /* 0xffffff8002047950 */ /* 0x000fea0003c3ffff */
.L_x_153:
[----:B------:R-:W-:-:S00]  /*7ff0*/  BRA `(.L_x_153) ;  /* 0xfffffffc00fc7947 */ /* 0x000fc0000383ffff */
[----:B------:R-:W-:-:S00]  /*8000*/  NOP ;  /* 0x0000000000007918 */ /* 0x000fc00000000000 */
[----:B------:R-:W-:-:S00]  /*8010*/  NOP ;  /* 0x0000000000007918 */ /* 0x000fc00000000000 */
[----:B------:R-:W-:-:S00]  /*8020*/  NOP ;  /* 0x0000000000007918 */ /* 0x000fc00000000000 */
[----:B------:R-:W-:-:S00]  /*8030*/  NOP ;  /* 0x0000000000007918 */ /* 0x000fc00000000000 */
[----:B------:R-:W-:-:S00]  /*8040*/  NOP ;  /* 0x0000000000007918 */ /* 0x000fc00000000000 */
[----:B------:R-:W-:-:S00]  /*8050*/  NOP ;  /* 0x0000000000007918 */ /* 0x000fc00000000000 */
[----:B------:R-:W-:-:S00]  /*8060*/  NOP ;  /* 0x0000000000007918 */ /* 0x000fc00000000000 */
[----:B------:R-:W-:-:S00]  /*8070*/  NOP ;  /* 0x0000000000007918 */ /* 0x000fc00000000000 */
.L_x_154:


//--------------------- .nv.global.init           --------------------------
	.section	.nv.global.init,"aw",@progbits
.nv.global.init:
	.type		$str$27,@object
	.size		$str$27,($str$28 - $str$27)
$str$27:
        /*0000*/ 	.byte	0x28, 0x61, 0x64, 0x64, 0x72, 0x65, 0x73, 0x73, 0x20, 0x26, 0x20, 0x6d, 0x61, 0x73, 0x6b, 0x29
        /*0010*/ 	.byte	0x20, 0x3d, 0x3d, 0x20, 0x30, 0x00
	.type		$str$28,@object
	.size		$str$28,($str$26 - $str$28)
$str$28:
        /*0016*/ 	.byte	0x2f, 0x74, 0x6d, 0x70, 0x2f, 0x63, 0x75, 0x74, 0x6c, 0x61, 0x73, 0x73, 0x5f, 0x73, 0x77, 0x65
        /*0026*/ 	.byte	0x65, 0x70, 0x5f, 0x73, 0x72, 0x63, 0x2f, 0x69, 0x6e, 0x63, 0x6c, 0x75, 0x64, 0x65, 0x2f, 0x63
        /*0036*/ 	.byte	0x75, 0x74, 0x65, 0x2f, 0x70, 0x6f, 0x69, 0x6e, 0x74, 0x65, 0x72, 0x5f, 0x66, 0x6c, 0x61, 0x67
        /*0046*/ 	.byte	0x67, 0x65, 0x64, 0x2e, 0x68, 0x70, 0x70, 0x00
	.type		$str$26,@object
	.size		$str$26,($str$25 - $str$26)
$str$26:
        /*004e*/ 	.byte	0x2f, 0x74, 0x6d, 0x70, 0x2f, 0x63, 0x75, 0x74, 0x6c, 0x61, 0x73, 0x73, 0x5f, 0x73, 0x77, 0x65
        /*005e*/ 	.byte	0x65, 0x70, 0x5f, 0x73, 0x72, 0x63, 0x2f, 0x69, 0x6e, 0x63, 0x6c, 0x75, 0x64, 0x65, 0x2f, 0x63
        /*006e*/ 	.byte	0x75, 0x74, 0x65, 0x2f, 0x61, 0x74, 0x6f, 0x6d, 0x2f, 0x63, 0x6f, 0x70, 0x79, 0x5f, 0x74, 0x72
        /*007e*/ 	.byte	0x61, 0x69, 0x74, 0x73, 0x5f, 0x73, 0x6d, 0x31, 0x30, 0x30, 0x2e, 0x68, 0x70, 0x70, 0x00
	.type		$str$25,@object
	.size		$str$25,(__unnamed_1 - $str$25)
$str$25:
        /*008d*/ 	.byte	0x28, 0x28, 0x75, 0x69, 0x6e, 0x74, 0x33, 0x32, 0x5f, 0x74, 0x28, 0x74, 0x68, 0x72, 0x65, 0x61
        /*009d*/ 	.byte	0x64, 0x49, 0x64, 0x78, 0x2e, 0x78, 0x29, 0x20, 0x2f, 0x20, 0x33, 0x32, 0x29, 0x20, 0x25, 0x20
        /*00ad*/ 	.byte	0x34, 0x29, 0x20, 0x3d, 0x3d, 0x20, 0x28, 0x28, 0x28, 0x74, 0x6d, 0x65, 0x6d, 0x5f, 0x61, 0x64
        /*00bd*/ 	.byte	0x64, 0x72, 0x20, 0x3e, 0x3e, 0x20, 0x31, 0x36, 0x29, 0x20, 0x2f, 0x20, 0x33, 0x32, 0x29, 0x20
        /*00cd*/ 	.byte	0x25, 0x20, 0x34, 0x29, 0x00
	.type		__unnamed_1,@object
	.size		__unnamed_1,(__unnamed_2 - __unnamed_1)
__unnamed_1:
        /*00d2*/ 	.byte	0x61, 0x75, 0x74, 0x6f, 0x20, 0x63, 0x75, 0x74, 0x65, 0x3a, 0x3a, 0x61, 0x73, 0x5f, 0x70, 0x6f
        /* <DEDUP_REMOVED lines=24> */
        /*0262*/ 	.byte	0x3c, 0x34, 0x30, 0x39, 0x36, 0x3e, 0x3e, 0x3e, 0x3e, 0x5d, 0x00
	.type		__unnamed_2,@object
	.size		__unnamed_2,(.L_2 - __unnamed_2)
__unnamed_2:
        /* <DEDUP_REMOVED lines=40> */
        /*04ed*/ 	.byte	0x74, 0x65, 0x3a, 0x3a, 0x43, 0x3c, 0x30, 0x3e, 0x3e, 0x3e, 0x3e, 0x5d, 0x00
.L_2:


//--------------------- .nv.shared._ZN7cutlass13device_kernelINS_4gemm6kernel13GemmUniversalIN4cute5tupleIJiiiiEEENS1_10collective13CollectiveMmaINS1_35MainloopSm100TmaUmmaWarpSpecializedILi8ELi2ELi4ENS5_IJNS4_1CILi1EEESB_SB_EEEEENS5_IJNSA_ILi64EEENSA_ILi128EEESF_EEENS_12float_e5m2_tENS5_IJlSB_lEEESH_SI_NS4_8TiledMMAINS4_8MMA_AtomIJNS4_10MMA_TraitsINS4_19SM100_MMA_F8F6F4_SSEJSH_SH_fSE_SF_NS4_17integral_constantINS4_4UMMA5MajorELSP_0EEESQ_NSN_INSO_7ScaleInELSR_0EEESS_EEEEEENS4_6LayoutISC_NS5_IJNSA_ILi0EEESW_SW_EEEEENS5_IJNS4_10UnderscoreESZ_SZ_EEEEENS4_13SM90_TMA_LOADENS4_14ComposedLayoutINS4_7SwizzleILi3ELi4ELi3EEENS4_18smem_ptr_flag_bitsILi8EEENSV_INS5_IJNSA_ILi8EEESF_EEENS5_IJSF_SB_EEEEEEEvNS4_8identityES12_S1C_vS1D_EENS_8epilogue10collective18CollectiveEpilogueINS1F_23Sm100TmaWarpSpecializedILi2ELi2ELi32ELb0ELb0EEEJSG_NS5_IJNSV_ISE_SB_EES1K_EEESH_SI_SH_SI_NS1F_6fusion15FusionCallbacksIS1J_NS1M_17LinearCombinationISH_fSH_fLNS_15FloatRoundStyleE2EEESG_S1L_JEEENS4_5SM1004TMEM4LOAD26SM100_TMEM_LOAD_16dp32b32xES12_NS13_INS14_ILi2ELi4ELi3EEES17_NSV_INS5_IJS18_SE_EEENS5_IJSE_SB_EEEEEEENS4_39AutoVectorizingCopyWithAssumedAlignmentILi128EEENS4_14SM90_TMA_STOREES20_S22_S22_EEEvvEEEEvNT_6ParamsE --------------------------
	.section	.nv.shared._ZN7cutlass13device_kernelINS_4gemm6kernel13GemmUniversalIN4cute5tupleIJiiiiEEENS1_10collective13CollectiveMmaINS1_35MainloopSm100TmaUmmaWarpSpecializedILi8ELi2ELi4ENS5_IJNS4_1CILi1EEESB_SB_EEEEENS5_IJNSA_ILi64EEENSA_ILi128EEESF_EEENS_12float_e5m2_tENS5_IJlSB_lEEESH_SI_NS4_8TiledMMAINS4_8MMA_AtomIJNS4_10MMA_TraitsINS4_19SM100_MMA_F8F6F4_SSEJSH_SH_fSE_SF_NS4_17integral_constantINS4_4UMMA5MajorELSP_0EEESQ_NSN_INSO_7ScaleInELSR_0EEESS_EEEEEENS4_6LayoutISC_NS5_IJNSA_ILi0EEESW_SW_EEEEENS5_IJNS4_10UnderscoreESZ_SZ_EEEEENS4_13SM90_TMA_LOADENS4_14ComposedLayoutINS4_7SwizzleILi3ELi4ELi3EEENS4_18smem_ptr_flag_bitsILi8EEENSV_INS5_IJNSA_ILi8EEESF_EEENS5_IJSF_SB_EEEEEEEvNS4_8identityES12_S1C_vS1D_EENS_8epilogue10collective18CollectiveEpilogueINS1F_23Sm100TmaWarpSpecializedILi2ELi2ELi32ELb0ELb0EEEJSG_NS5_IJNSV_ISE_SB_EES1K_EEESH_SI_SH_SI_NS1F_6fusion15FusionCallbacksIS1J_NS1M_17LinearCombinationISH_fSH_fLNS_15FloatRoundStyleE2EEESG_S1L_JEEENS4_5SM1004TMEM4LOAD26SM100_TMEM_LOAD_16dp32b32xES12_NS13_INS14_ILi2ELi4ELi3EEES17_NSV_INS5_IJS18_SE_EEENS5_IJSE_SB_EEEEEEENS4_39AutoVectorizingCopyWithAssumedAlignmentILi128EEENS4_14SM90_TMA_STOREES20_S22_S22_EEEvvEEEEvNT_6ParamsE,"aw",@nobits
	.sectionflags	@""
	.align	16
	.zero		1024


//--------------------- .nv.shared.reserved.0     --------------------------
	.section	.nv.shared.reserved.0,"aw",@nobits
	.weak		__nv_reservedSMEM_offset_0_alias
	.size		__nv_reservedSMEM_offset_0_alias, 0, 64
	.other		__nv_reservedSMEM_offset_0_alias,@"STO_CUDA_RESERVED_SHARED STV_DEFAULT"
__nv_reservedSMEM_offset_0_alias:
	.zero		0
.nv.shared.reserved.0:
	.zero		64
	.weak		__nv_reservedSMEM_tcgen05_partition
	.type		__nv_reservedSMEM_tcgen05_partition,@object
	.size		__nv_reservedSMEM_tcgen05_partition,(.L_0 - __nv_reservedSMEM_tcgen05_partition)
__nv_reservedSMEM_tcgen05_partition:
	.zero		32
.L_0:


//--------------------- .nv.global                --------------------------
	.section	.nv.global,"aw",@nobits
.nv.global:
	.type		_ZN39_INTERNAL_84d6f88f_4_k_cu_c29bacc8_87794cute1_E,@object
	.size		_ZN39_INTERNAL_84d6f88f_4_k_cu_c29bacc8_87794cute1_E,(_ZN39_INTERNAL_84d6f88f_4_k_cu_c29bacc8_87794cuda3std3__45__cpo6cbeginE - _ZN39_INTERNAL_84d6f88f_4_k_cu_c29bacc8_87794cute1_E)
_ZN39_INTERNAL_84d6f88f_4_k_cu_c29bacc8_87794cute1_E:
	.zero		1
	.type		_ZN39_INTERNAL_84d6f88f_4_k_cu_c29bacc8_87794cuda3std3__45__cpo6cbeginE,@object
	.size		_ZN39_INTERNAL_84d6f88f_4_k_cu_c29bacc8_87794cuda3std3__45__cpo6cbeginE,(_ZN39_INTERNAL_84d6f88f_4_k_cu_c29bacc8_87794cuda3std3__48in_placeE - _ZN39_INTERNAL_84d6f88f_4_k_cu_c29bacc8_87794cuda3std3__45__cpo6cbeginE)
_ZN39_INTERNAL_84d6f88f_4_k_cu_c29bacc8_87794cuda3std3__45__cpo6cbeginE:
	.zero		1
	.type		_ZN39_INTERNAL_84d6f88f_4_k_cu_c29bacc8_87794cuda3std3__48in_placeE,@object
	.size		_ZN39_INTERNAL_84d6f88f_4_k_cu_c29bacc8_87794cuda3std3__48in_placeE,(_ZN39_INTERNAL_84d6f88f_4_k_cu_c29bacc8_87794cuda3std6ranges3__45__cpo9iter_moveE - _ZN39_INTERNAL_84d6f88f_4_k_cu_c29bacc8_87794cuda3std3__48in_placeE)
_ZN39_INTERNAL_84d6f88f_4_k_cu_c29bacc8_87794cuda3std3__48in_placeE:
	.zero		1
	.type		_ZN39_INTERNAL_84d6f88f_4_k_cu_c29bacc8_87794cuda3std6ranges3__45__cpo9iter_moveE,@object
	.size		_ZN39_INTERNAL_84d6f88f_4_k_cu_c29bacc8_87794cuda3std6ranges3__45__cpo9iter_moveE,(_ZN39_INTERNAL_84d6f88f_4_k_cu_c29bacc8_87794cuda3std3__45__cpo5beginE - _ZN39_INTERNAL_84d6f88f_4_k_cu_c29bacc8_87794cuda3std6ranges3__45__cpo9iter_moveE)
_ZN39_INTERNAL_84d6f88f_4_k_cu_c29bacc8_87794cuda3std6ranges3__45__cpo9iter_moveE:
	.zero		1
	.type		_ZN39_INTERNAL_84d6f88f_4_k_cu_c29bacc8_87794cuda3std3__45__cpo5beginE,@object
	.size		_ZN39_INTERNAL_84d6f88f_4_k_cu_c29bacc8_87794cuda3std3__45__cpo5beginE,(_ZN39_INTERNAL_84d6f88f_4_k_cu_c29bacc8_87794cuda3std3__441_GLOBAL__N__84d6f88f_4_k_cu_c29bacc8_87796ignoreE - _ZN39_INTERNAL_84d6f88f_4_k_cu_c29bacc8_87794cuda3std3__45__cpo5beginE)
_ZN39_INTERNAL_84d6f88f_4_k_cu_c29bacc8_87794cuda3std3__45__cpo5beginE:
	.zero		1
	.type		_ZN39_INTERNAL_84d6f88f_4_k_cu_c29bacc8_87794cuda3std3__441_GLOBAL__N__84d6f88f_4_k_cu_c29bacc8_87796ignoreE,@object
	.size		_ZN39_INTERNAL_84d6f88f_4_k_cu_c29bacc8_87794cuda3std3__441_GLOBAL__N__84d6f88f_4_k_cu_c29bacc8_87796ignoreE,(_ZN39_INTERNAL_84d6f88f_4_k_cu_c29bacc8_87794cute7productE - _ZN39_INTERNAL_84d6f88f_4_k_cu_c29bacc8_87794cuda3std3__441_GLOBAL__N__84d6f88f_4_k_cu_c29bacc8_87796ignoreE)
_ZN39_INTERNAL_84d6f88f_4_k_cu_c29bacc8_87794cuda3std3__441_GLOBAL__N__84d6f88f_4_k_cu_c29bacc8_87796ignoreE:
	.zero		1
	.type		_ZN39_INTERNAL_84d6f88f_4_k_cu_c29bacc8_87794cute7productE,@object
	.size		_ZN39_INTERNAL_84d6f88f_4_k_cu_c29bacc8_87794cute7productE,(_ZN39_INTERNAL_84d6f88f_4_k_cu_c29bacc8_87794cuda3std3__45__cpo3endE - _ZN39_INTERNAL_84d6f88f_4_k_cu_c29bacc8_87794cute7productE)
_ZN39_INTERNAL_84d6f88f_4_k_cu_c29bacc8_87794cute7productE:
	.zero		1
	.type		_ZN39_INTERNAL_84d6f88f_4_k_cu_c29bacc8_87794cuda3std3__45__cpo3endE,@object
	.size		_ZN39_INTERNAL_84d6f88f_4_k_cu_c29bacc8_87794cuda3std3__45__cpo3endE,(_ZN39_INTERNAL_84d6f88f_4_k_cu_c29bacc8_87794cuda3std3__419piecewise_constructE - _ZN39_INTERNAL_84d6f88f_4_k_cu_c29bacc8_87794cuda3std3__45__cpo3endE)
_ZN39_INTERNAL_84d6f88f_4_k_cu_c29bacc8_87794cuda3std3__45__cpo3endE:
	.zero		1
	.type		_ZN39_INTERNAL_84d6f88f_4_k_cu_c29bacc8_87794cuda3std3__419piecewise_constructE,@object
	.size		_ZN39_INTERNAL_84d6f88f_4_k_cu_c29bacc8_87794cuda3std3__419piecewise_constructE,(_ZN39_INTERNAL_84d6f88f_4_k_cu_c29bacc8_87794cuda3std3__45__cpo4cendE - _ZN39_INTERNAL_84d6f88f_4_k_cu_c29bacc8_87794cuda3std3__419piecewise_constructE)
_ZN39_INTERNAL_84d6f88f_4_k_cu_c29bacc8_87794cuda3std3__419piecewise_constructE:
	.zero		1
	.type		_ZN39_INTERNAL_84d6f88f_4_k_cu_c29bacc8_87794cuda3std3__45__cpo4cendE,@object
	.size		_ZN39_INTERNAL_84d6f88f_4_k_cu_c29bacc8_87794cuda3std3__45__cpo4cendE,(_ZN39_INTERNAL_84d6f88f_4_k_cu_c29bacc8_87794cuda3std6ranges3__45__cpo4swapE - _ZN39_INTERNAL_84d6f88f_4_k_cu_c29bacc8_87794cuda3std3__45__cpo4cendE)
_ZN39_INTERNAL_84d6f88f_4_k_cu_c29bacc8_87794cuda3std3__45__cpo4cendE:
	.zero		1
	.type		_ZN39_INTERNAL_84d6f88f_4_k_cu_c29bacc8_87794cuda3std6ranges3__45__cpo4swapE,@object
	.size		_ZN39_INTERNAL_84d6f88f_4_k_cu_c29bacc8_87794cuda3std6ranges3__45__cpo4swapE,(.L_10 - _ZN39_INTERNAL_84d6f88f_4_k_cu_c29bacc8_87794cuda3std6ranges3__45__cpo4swapE)
_ZN39_INTERNAL_84d6f88f_4_k_cu_c29bacc8_87794cuda3std6ranges3__45__cpo4swapE:
	.zero		1
.L_10:


//--------------------- .nv.constant0._ZN7cutlass13device_kernelINS_4gemm6kernel13GemmUniversalIN4cute5tupleIJiiiiEEENS1_10collective13CollectiveMmaINS1_35MainloopSm100TmaUmmaWarpSpecializedILi8ELi2ELi4ENS5_IJNS4_1CILi1EEESB_SB_EEEEENS5_IJNSA_ILi64EEENSA_ILi128EEESF_EEENS_12float_e5m2_tENS5_IJlSB_lEEESH_SI_NS4_8TiledMMAINS4_8MMA_AtomIJNS4_10MMA_TraitsINS4_19SM100_MMA_F8F6F4_SSEJSH_SH_fSE_SF_NS4_17integral_constantINS4_4UMMA5MajorELSP_0EEESQ_NSN_INSO_7ScaleInELSR_0EEESS_EEEEEENS4_6LayoutISC_NS5_IJNSA_ILi0EEESW_SW_EEEEENS5_IJNS4_10UnderscoreESZ_SZ_EEEEENS4_13SM90_TMA_LOADENS4_14ComposedLayoutINS4_7SwizzleILi3ELi4ELi3EEENS4_18smem_ptr_flag_bitsILi8EEENSV_INS5_IJNSA_ILi8EEESF_EEENS5_IJSF_SB_EEEEEEEvNS4_8identityES12_S1C_vS1D_EENS_8epilogue10collective18CollectiveEpilogueINS1F_23Sm100TmaWarpSpecializedILi2ELi2ELi32ELb0ELb0EEEJSG_NS5_IJNSV_ISE_SB_EES1K_EEESH_SI_SH_SI_NS1F_6fusion15FusionCallbacksIS1J_NS1M_17LinearCombinationISH_fSH_fLNS_15FloatRoundStyleE2EEESG_S1L_JEEENS4_5SM1004TMEM4LOAD26SM100_TMEM_LOAD_16dp32b32xES12_NS13_INS14_ILi2ELi4ELi3EEES17_NSV_INS5_IJS18_SE_EEENS5_IJSE_SB_EEEEEEENS4_39AutoVectorizingCopyWithAssumedAlignmentILi128EEENS4_14SM90_TMA_STOREES20_S22_S22_EEEvvEEEEvNT_6ParamsE --------------------------
	.section	.nv.constant0._ZN7cutlass13device_kernelINS_4gemm6kernel13GemmUniversalIN4cute5tupleIJiiiiEEENS1_10collective13CollectiveMmaINS1_35MainloopSm100TmaUmmaWarpSpecializedILi8ELi2ELi4ENS5_IJNS4_1CILi1EEESB_SB_EEEEENS5_IJNSA_ILi64EEENSA_ILi128EEESF_EEENS_12float_e5m2_tENS5_IJlSB_lEEESH_SI_NS4_8TiledMMAINS4_8MMA_AtomIJNS4_10MMA_TraitsINS4_19SM100_MMA_F8F6F4_SSEJSH_SH_fSE_SF_NS4_17integral_constantINS4_4UMMA5MajorELSP_0EEESQ_NSN_INSO_7ScaleInELSR_0EEESS_EEEEEENS4_6LayoutISC_NS5_IJNSA_ILi0EEESW_SW_EEEEENS5_IJNS4_10UnderscoreESZ_SZ_EEEEENS4_13SM90_TMA_LOADENS4_14ComposedLayoutINS4_7SwizzleILi3ELi4ELi3EEENS4_18smem_ptr_flag_bitsILi8EEENSV_INS5_IJNSA_ILi8EEESF_EEENS5_IJSF_SB_EEEEEEEvNS4_8identityES12_S1C_vS1D_EENS_8epilogue10collective18CollectiveEpilogueINS1F_23Sm100TmaWarpSpecializedILi2ELi2ELi32ELb0ELb0EEEJSG_NS5_IJNSV_ISE_SB_EES1K_EEESH_SI_SH_SI_NS1F_6fusion15FusionCallbacksIS1J_NS1M_17LinearCombinationISH_fSH_fLNS_15FloatRoundStyleE2EEESG_S1L_JEEENS4_5SM1004TMEM4LOAD26SM100_TMEM_LOAD_16dp32b32xES12_NS13_INS14_ILi2ELi4ELi3EEES17_NSV_INS5_IJS18_SE_EEENS5_IJSE_SB_EEEEEEENS4_39AutoVectorizingCopyWithAssumedAlignmentILi128EEENS4_14SM90_TMA_STOREES20_S22_S22_EEEvvEEEEvNT_6ParamsE,"a",@progbits
	.sectionflags	@""
	.align	4
.nv.constant0._ZN7cutlass13device_kernelINS_4gemm6kernel13GemmUniversalIN4cute5tupleIJiiiiEEENS1_10collective13CollectiveMmaINS1_35MainloopSm100TmaUmmaWarpSpecializedILi8ELi2ELi4ENS5_IJNS4_1CILi1EEESB_SB_EEEEENS5_IJNSA_ILi64EEENSA_ILi128EEESF_EEENS_12float_e5m2_tENS5_IJlSB_lEEESH_SI_NS4_8TiledMMAINS4_8MMA_AtomIJNS4_10MMA_TraitsINS4_19SM100_MMA_F8F6F4_SSEJSH_SH_fSE_SF_NS4_17integral_constantINS4_4UMMA5MajorELSP_0EEESQ_NSN_INSO_7ScaleInELSR_0EEESS_EEEEEENS4_6LayoutISC_NS5_IJNSA_ILi0EEESW_SW_EEEEENS5_IJNS4_10UnderscoreESZ_SZ_EEEEENS4_13SM90_TMA_LOADENS4_14ComposedLayoutINS4_7SwizzleILi3ELi4ELi3EEENS4_18smem_ptr_flag_bitsILi8EEENSV_INS5_IJNSA_ILi8EEESF_EEENS5_IJSF_SB_EEEEEEEvNS4_8identityES12_S1C_vS1D_EENS_8epilogue10collective18CollectiveEpilogueINS1F_23Sm100TmaWarpSpecializedILi2ELi2ELi32ELb0ELb0EEEJSG_NS5_IJNSV_ISE_SB_EES1K_EEESH_SI_SH_SI_NS1F_6fusion15FusionCallbacksIS1J_NS1M_17LinearCombinationISH_fSH_fLNS_15FloatRoundStyleE2EEESG_S1L_JEEENS4_5SM1004TMEM4LOAD26SM100_TMEM_LOAD_16dp32b32xES12_NS13_INS14_ILi2ELi4ELi3EEES17_NSV_INS5_IJS18_SE_EEENS5_IJSE_SB_EEEEEEENS4_39AutoVectorizingCopyWithAssumedAlignmentILi128EEENS4_14SM90_TMA_STOREES20_S22_S22_EEEvvEEEEvNT_6ParamsE:
	.zero		2944


//--------------------- SYMBOLS --------------------------

	.type		.nv.reservedSmem.offset0,@object
	.size		.nv.reservedSmem.offset0,0x4
	.type		.nv.reservedSmem.cap,@object
	.size		.nv.reservedSmem.cap,0x4
	.type		__assertfail,@function
